	.target	sm_90a

	.elftype	@"ET_EXEC"


//--------------------- .note.nv.tkinfo           --------------------------
	.section	.note.nv.tkinfo,"",@"SHT_NOTE"
	.sectionflags	@"SHF_NOTE_NV_TKINFO"
	.tkinfo
        /*0018*/ 	.word	0x00000002
        /*0030*/ 	.string	""
        /*0030*/ 	.string	"ptxas"
        /*0030*/ 	.string	"Cuda compilation tools, release 13.0, V13.0.88"
        /*0030*/ 	.string	"Build cuda_13.0.r13.0/compiler.36424714_0"
        /*0030*/ 	.string	"-arch sm_90a -m 64 "



//--------------------- .note.nv.cuinfo           --------------------------
	.section	.note.nv.cuinfo,"",@"SHT_NOTE"
	.sectionflags	@"SHF_NOTE_NV_CUINFO"
        /*0018*/ 	.short	0x0002
        /*001a*/ 	.short	0x005a
        /*001c*/ 	.short	0x0082
	.zero		2


//--------------------- .nv.info                  --------------------------
	.section	.nv.info,"",@"SHT_CUDA_INFO"
	.align	4


	//----- nvinfo : EIATTR_REGCOUNT
	.align		4
        /*0000*/ 	.byte	0x04, 0x2f
        /*0002*/ 	.short	(.L_16 - .L_15)
	.align		4
.L_15:
        /*0004*/ 	.word	index@(_ZN7cutlass13device_kernelINS_4fmha6kernel28FmhaKernelTmaWarpSpecializedINS1_10collective30FmhaMainloopTmaWarpSpecializedINS_6half_tEffN4cute5tupleIJNS7_1CILi128EEENS9_ILi64EEENS9_ILi192EEEEEENS8_IJiNS9_ILi1EEENS8_IJiiEEEEEESG_SG_NS4_13DefaultFusionEJNS2_6OptionILNS2_3TagE0ENS9_ILb1EEEEENSI_ILSJ_2ESK_EEEEENS4_15FmhaFwdEpilogueIS6_fNS8_IJSB_SC_SB_EEEEENS2_23PersistentTileSchedulerEJSL_SM_EEEEEvNT_6ParamsE)
        /*0008*/ 	.word	0x000000a8


	//----- nvinfo : EIATTR_FRAME_SIZE
	.align		4
.L_16:
        /*000c*/ 	.byte	0x04, 0x11
        /*000e*/ 	.short	(.L_18 - .L_17)
	.align		4
.L_17:
        /*0010*/ 	.word	index@($__internal_0_$__cuda_sm20_rcp_rn_f32_slowpath)
        /*0014*/ 	.word	0x00000000


	//----- nvinfo : EIATTR_FRAME_SIZE
	.align		4
.L_18:
        /*0018*/ 	.byte	0x04, 0x11
        /*001a*/ 	.short	(.L_20 - .L_19)
	.align		4
.L_19:
        /*001c*/ 	.word	index@(_ZN7cutlass13device_kernelINS_4fmha6kernel28FmhaKernelTmaWarpSpecializedINS1_10collective30FmhaMainloopTmaWarpSpecializedINS_6half_tEffN4cute5tupleIJNS7_1CILi128EEENS9_ILi64EEENS9_ILi192EEEEEENS8_IJiNS9_ILi1EEENS8_IJiiEEEEEESG_SG_NS4_13DefaultFusionEJNS2_6OptionILNS2_3TagE0ENS9_ILb1EEEEENSI_ILSJ_2ESK_EEEEENS4_15FmhaFwdEpilogueIS6_fNS8_IJSB_SC_SB_EEEEENS2_23PersistentTileSchedulerEJSL_SM_EEEEEvNT_6ParamsE)
        /*0020*/ 	.word	0x00000000


	//----- nvinfo : EIATTR_MIN_STACK_SIZE
	.align		4
.L_20:
        /*0024*/ 	.byte	0x04, 0x12
        /*0026*/ 	.short	(.L_22 - .L_21)
	.align		4
.L_21:
        /*0028*/ 	.word	index@(_ZN7cutlass13device_kernelINS_4fmha6kernel28FmhaKernelTmaWarpSpecializedINS1_10collective30FmhaMainloopTmaWarpSpecializedINS_6half_tEffN4cute5tupleIJNS7_1CILi128EEENS9_ILi64EEENS9_ILi192EEEEEENS8_IJiNS9_ILi1EEENS8_IJiiEEEEEESG_SG_NS4_13DefaultFusionEJNS2_6OptionILNS2_3TagE0ENS9_ILb1EEEEENSI_ILSJ_2ESK_EEEEENS4_15FmhaFwdEpilogueIS6_fNS8_IJSB_SC_SB_EEEEENS2_23PersistentTileSchedulerEJSL_SM_EEEEEvNT_6ParamsE)
        /*002c*/ 	.word	0x00000000
.L_22:


//--------------------- .nv.compat                --------------------------
	.section	.nv.compat,"",@"SHT_CUDA_COMPAT_INFO"
	.align	4
        /*0000*/ 	.byte	0x02, 0x09, 0x01, 0x00, 0x02, 0x02, 0x04, 0x00, 0x02, 0x05, 0x05, 0x00, 0x03, 0x07, 0x01, 0x01
        /*0010*/ 	.byte	0x02, 0x03, 0x01, 0x00, 0x02, 0x06, 0x01, 0x00, 0x04, 0x0b, 0x08, 0x00, 0x00, 0x00, 0x00, 0x00
        /*0020*/ 	.byte	0x00, 0x00, 0x00, 0x00


//--------------------- .nv.info._ZN7cutlass13device_kernelINS_4fmha6kernel28FmhaKernelTmaWarpSpecializedINS1_10collective30FmhaMainloopTmaWarpSpecializedINS_6half_tEffN4cute5tupleIJNS7_1CILi128EEENS9_ILi64EEENS9_ILi192EEEEEENS8_IJiNS9_ILi1EEENS8_IJiiEEEEEESG_SG_NS4_13DefaultFusionEJNS2_6OptionILNS2_3TagE0ENS9_ILb1EEEEENSI_ILSJ_2ESK_EEEEENS4_15FmhaFwdEpilogueIS6_fNS8_IJSB_SC_SB_EEEEENS2_23PersistentTileSchedulerEJSL_SM_EEEEEvNT_6ParamsE --------------------------
	.section	.nv.info._ZN7cutlass13device_kernelINS_4fmha6kernel28FmhaKernelTmaWarpSpecializedINS1_10collective30FmhaMainloopTmaWarpSpecializedINS_6half_tEffN4cute5tupleIJNS7_1CILi128EEENS9_ILi64EEENS9_ILi192EEEEEENS8_IJiNS9_ILi1EEENS8_IJiiEEEEEESG_SG_NS4_13DefaultFusionEJNS2_6OptionILNS2_3TagE0ENS9_ILb1EEEEENSI_ILSJ_2ESK_EEEEENS4_15FmhaFwdEpilogueIS6_fNS8_IJSB_SC_SB_EEEEENS2_23PersistentTileSchedulerEJSL_SM_EEEEEvNT_6ParamsE,"",@"SHT_CUDA_INFO"
	.sectionflags	@""
	.align	4


	//----- nvinfo : EIATTR_CUDA_API_VERSION
	.align		4
        /*0000*/ 	.byte	0x04, 0x37
        /*0002*/ 	.short	(.L_24 - .L_23)
.L_23:
        /*0004*/ 	.word	0x00000082


	//----- nvinfo : EIATTR_KPARAM_INFO
	.align		4
.L_24:
        /*0008*/ 	.byte	0x04, 0x17
        /*000a*/ 	.short	(.L_26 - .L_25)
.L_25:
        /*000c*/ 	.word	0x00000000
        /*0010*/ 	.short	0x0000
        /*0012*/ 	.short	0x0070
        /*0014*/ 	.byte	0x00, 0xf0, 0x01, 0x20


	//----- nvinfo : EIATTR_SPARSE_MMA_MASK
	.align		4
.L_26:
        /*0018*/ 	.byte	0x03, 0x50
        /*001a*/ 	.short	0x0000


	//----- nvinfo : EIATTR_MAXREG_COUNT
	.align		4
        /*001c*/ 	.byte	0x03, 0x1b
        /*001e*/ 	.short	0x00a8


	//----- nvinfo : EIATTR_NUM_BARRIERS
	.align		4
        /*0020*/ 	.byte	0x02, 0x4c
        /*0022*/ 	.byte	0x02
	.zero		1


	//----- nvinfo : EIATTR_EXTERNS
	.align		4
        /*0024*/ 	.byte	0x04, 0x0f
        /*0026*/ 	.short	(.L_28 - .L_27)


	//   ....[0]....
	.align		4
.L_27:
        /*0028*/ 	.word	index@(__assertfail)


	//----- nvinfo : EIATTR_MERCURY_ISA_VERSION
	.align		4
.L_28:
        /*002c*/ 	.byte	0x03, 0x5f
        /*002e*/ 	.short	0x0101


	//----- nvinfo : EIATTR_INT_WARP_WIDE_INSTR_OFFSETS
	.align		4
        /*0030*/ 	.byte	0x04, 0x31
        /*0032*/ 	.short	(.L_30 - .L_29)


	//   ....[0]....
.L_29:
        /*0034*/ 	.word	0x00000790


	//   ....[1]....
        /*0038*/ 	.word	0x000007a0


	//   ....[2]....
        /*003c*/ 	.word	0x000007b0


	//   ....[3]....
        /*0040*/ 	.word	0x000007c0


	//   ....[4]....
        /*0044*/ 	.word	0x00000830


	//   ....[5]....
        /*0048*/ 	.word	0x00000a10


	//   ....[6]....
        /*004c*/ 	.word	0x00000ad0


	//----- nvinfo : EIATTR_COOP_GROUP_MASK_REGIDS
	.align		4
.L_30:
        /*0050*/ 	.byte	0x04, 0x29
        /*0052*/ 	.short	(.L_32 - .L_31)


	//   ....[0]....
.L_31:
        /*0054*/ 	.word	0xffffffff


	//   ....[1]....
        /*0058*/ 	.word	0xffffffff


	//   ....[2]....
        /*005c*/ 	.word	0xffffffff


	//   ....[3]....
        /*0060*/ 	.word	0xffffffff


	//   ....[4]....
        /*0064*/ 	.word	0xffffffff


	//   ....[5]....
        /*0068*/ 	.word	0xffffffff


	//   ....[6]....
        /*006c*/ 	.word	0xffffffff


	//   ....[7]....
        /*0070*/ 	.word	0xffffffff


	//   ....[8]....
        /*0074*/ 	.word	0xffffffff


	//   ....[9]....
        /*0078*/ 	.word	0xffffffff


	//   ....[10]....
        /*007c*/ 	.word	0xffffffff


	//   ....[11]....
        /*0080*/ 	.word	0xffffffff


	//   ....[12]....
        /*0084*/ 	.word	0xffffffff


	//   ....[13]....
        /*0088*/ 	.word	0xffffffff


	//   ....[14]....
        /*008c*/ 	.word	0xffffffff


	//   ....[15]....
        /*0090*/ 	.word	0xffffffff


	//   ....[16]....
        /*0094*/ 	.word	0xffffffff


	//   ....[17]....
        /*0098*/ 	.word	0xffffffff


	//----- nvinfo : EIATTR_COOP_GROUP_INSTR_OFFSETS
	.align		4
.L_32:
        /*009c*/ 	.byte	0x04, 0x28
        /*009e*/ 	.short	(.L_34 - .L_33)


	//   ....[0]....
.L_33:
        /*00a0*/ 	.word	0x00000070


	//   ....[1]....
        /*00a4*/ 	.word	0x000000a0


	//   ....[2]....
        /*00a8*/ 	.word	0x000001d0


	//   ....[3]....
        /*00ac*/ 	.word	0x00000410


	//   ....[4]....
        /*00b0*/ 	.word	0x000005d0


	//   ....[5]....
        /*00b4*/ 	.word	0x00000730


	//   ....[6]....
        /*00b8*/ 	.word	0x00001b30


	//   ....[7]....
        /*00bc*/ 	.word	0x00001b60


	//   ....[8]....
        /*00c0*/ 	.word	0x00001dc0


	//   ....[9]....
        /*00c4*/ 	.word	0x00001ef0


	//   ....[10]....
        /*00c8*/ 	.word	0x00003440


	//   ....[11]....
        /*00cc*/ 	.word	0x00003470


	//   ....[12]....
        /*00d0*/ 	.word	0x00003600


	//   ....[13]....
        /*00d4*/ 	.word	0x00003750


	//   ....[14]....
        /*00d8*/ 	.word	0x00004eb0


	//   ....[15]....
        /*00dc*/ 	.word	0x00004ee0


	//   ....[16]....
        /*00e0*/ 	.word	0x00004f30


	//   ....[17]....
        /*00e4*/ 	.word	0x00004f50


	//----- nvinfo : EIATTR_REG_RECONFIG
	.align		4
.L_34:
        /*00e8*/ 	.byte	0x01, 0x54
	.zero		2


	//----- nvinfo : EIATTR_SYSCALL_OFFSETS
	.align		4
        /*00ec*/ 	.byte	0x04, 0x46
        /*00ee*/ 	.short	(.L_36 - .L_35)


	//   ....[0]....
.L_35:
        /*00f0*/ 	.word	0x00005e30


	//   ....[1]....
        /*00f4*/ 	.word	0x00005fc0


	//----- nvinfo : EIATTR_MBARRIER_INSTR_OFFSETS
	.align		4
.L_36:
        /*00f8*/ 	.byte	0x04, 0x39
        /*00fa*/ 	.short	(.L_38 - .L_37)


	//   ....[0]....
.L_37:
        /*00fc*/ 	.word	0x000003c0
        /*0100*/ 	.word	0x000000ff
        /*0104*/ 	.word	0x0002e450
        /*0108*/ 	.short	0x0100
        /*010a*/ 	.byte	0x08
	.zero		1


	//   ....[1]....
        /*010c*/ 	.word	0x000003d0
        /*0110*/ 	.word	0x000000ff
        /*0114*/ 	.word	0x0002e460
        /*0118*/ 	.short	0x0100
        /*011a*/ 	.byte	0x08
	.zero		1


	//   ....[2]....
        /*011c*/ 	.word	0x000003e0
        /*0120*/ 	.word	0x000000ff
        /*0124*/ 	.word	0x0002e458
        /*0128*/ 	.short	0x0100
        /*012a*/ 	.byte	0x08
	.zero		1


	//   ....[3]....
        /*012c*/ 	.word	0x000003f0
        /*0130*/ 	.word	0x000000ff
        /*0134*/ 	.word	0x0002e468
        /*0138*/ 	.short	0x0100
        /*013a*/ 	.byte	0x08
	.zero		1


	//   ....[4]....
        /*013c*/ 	.word	0x00000520
        /*0140*/ 	.word	0x000000ff
        /*0144*/ 	.word	0x0002e400
        /*0148*/ 	.short	0x0100
        /*014a*/ 	.byte	0x08
	.zero		1


	//   ....[5]....
        /*014c*/ 	.word	0x00000530
        /*0150*/ 	.word	0x000000ff
        /*0154*/ 	.word	0x0002e428
        /*0158*/ 	.short	0x0100
        /*015a*/ 	.byte	0x08
	.zero		1


	//   ....[6]....
        /*015c*/ 	.word	0x00000540
        /*0160*/ 	.word	0x000000ff
        /*0164*/ 	.word	0x0002e408
        /*0168*/ 	.short	0x0100
        /*016a*/ 	.byte	0x08
	.zero		1


	//   ....[7]....
        /*016c*/ 	.word	0x00000550
        /*0170*/ 	.word	0x000000ff
        /*0174*/ 	.word	0x0002e430
        /*0178*/ 	.short	0x0100
        /*017a*/ 	.byte	0x08
	.zero		1


	//   ....[8]....
        /*017c*/ 	.word	0x00000560
        /*0180*/ 	.word	0x000000ff
        /*0184*/ 	.word	0x0002e410
        /*0188*/ 	.short	0x0100
        /*018a*/ 	.byte	0x08
	.zero		1


	//   ....[9]....
        /*018c*/ 	.word	0x00000570
        /*0190*/ 	.word	0x000000ff
        /*0194*/ 	.word	0x0002e438
        /*0198*/ 	.short	0x0100
        /*019a*/ 	.byte	0x08
	.zero		1


	//   ....[10]....
        /*019c*/ 	.word	0x00000580
        /*01a0*/ 	.word	0x000000ff
        /*01a4*/ 	.word	0x0002e418
        /*01a8*/ 	.short	0x0100
        /*01aa*/ 	.byte	0x08
	.zero		1


	//   ....[11]....
        /*01ac*/ 	.word	0x00000590
        /*01b0*/ 	.word	0x000000ff
        /*01b4*/ 	.word	0x0002e440
        /*01b8*/ 	.short	0x0100
        /*01ba*/ 	.byte	0x08
	.zero		1


	//   ....[12]....
        /*01bc*/ 	.word	0x000005a0
        /*01c0*/ 	.word	0x000000ff
        /*01c4*/ 	.word	0x0002e420
        /*01c8*/ 	.short	0x0100
        /*01ca*/ 	.byte	0x08
	.zero		1


	//   ....[13]....
        /*01cc*/ 	.word	0x000005b0
        /*01d0*/ 	.word	0x000000ff
        /*01d4*/ 	.word	0x0002e448
        /*01d8*/ 	.short	0x0100
        /*01da*/ 	.byte	0x08
	.zero		1


	//   ....[14]....
        /*01dc*/ 	.word	0x000006e0
        /*01e0*/ 	.word	0x000000ff
        /*01e4*/ 	.word	0x0002e470
        /*01e8*/ 	.short	0x0100
        /*01ea*/ 	.byte	0x08
	.zero		1


	//   ....[15]....
        /*01ec*/ 	.word	0x000006f0
        /*01f0*/ 	.word	0x000000ff
        /*01f4*/ 	.word	0x0002e480
        /*01f8*/ 	.short	0x0100
        /*01fa*/ 	.byte	0x08
	.zero		1


	//   ....[16]....
        /*01fc*/ 	.word	0x00000700
        /*0200*/ 	.word	0x000000ff
        /*0204*/ 	.word	0x0002e478
        /*0208*/ 	.short	0x0100
        /*020a*/ 	.byte	0x08
	.zero		1


	//   ....[17]....
        /*020c*/ 	.word	0x00000710
        /*0210*/ 	.word	0x000000ff
        /*0214*/ 	.word	0x0002e488
        /*0218*/ 	.short	0x0100
        /*021a*/ 	.byte	0x08
	.zero		1


	//   ....[18]....
        /*021c*/ 	.word	0x00000850
        /*0220*/ 	.word	0x000000ff
        /*0224*/ 	.word	0x0002e490
        /*0228*/ 	.short	0x0100
        /*022a*/ 	.byte	0x06
	.zero		1


	//   ....[19]....
        /*022c*/ 	.word	0x00000860
        /*0230*/ 	.word	0x000000ff
        /*0234*/ 	.word	0x0002e498
        /*0238*/ 	.short	0x0100
        /*023a*/ 	.byte	0x06
	.zero		1


	//   ....[20]....
        /*023c*/ 	.word	0x00000870
        /*0240*/ 	.word	0x000000ff
        /*0244*/ 	.word	0x0002e4a0
        /*0248*/ 	.short	0x0100
        /*024a*/ 	.byte	0x06
	.zero		1


	//   ....[21]....
        /*024c*/ 	.word	0x00000880
        /*0250*/ 	.word	0x000000ff
        /*0254*/ 	.word	0x0002e4a8
        /*0258*/ 	.short	0x0100
        /*025a*/ 	.byte	0x06
	.zero		1


	//   ....[22]....
        /*025c*/ 	.word	0x00000980
        /*0260*/ 	.word	0x000000ff
        /*0264*/ 	.word	0x0002e4c0
        /*0268*/ 	.short	0x0100
        /*026a*/ 	.byte	0x08
	.zero		1


	//   ....[23]....
        /*026c*/ 	.word	0x00000990
        /*0270*/ 	.word	0x000000ff
        /*0274*/ 	.word	0x0002e4e0
        /*0278*/ 	.short	0x0100
        /*027a*/ 	.byte	0x08
	.zero		1


	//   ....[24]....
        /*027c*/ 	.word	0x000009a0
        /*0280*/ 	.word	0x000000ff
        /*0284*/ 	.word	0x0002e4c8
        /*0288*/ 	.short	0x0100
        /*028a*/ 	.byte	0x08
	.zero		1


	//   ....[25]....
        /*028c*/ 	.word	0x000009b0
        /*0290*/ 	.word	0x000000ff
        /*0294*/ 	.word	0x0002e4e8
        /*0298*/ 	.short	0x0100
        /*029a*/ 	.byte	0x08
	.zero		1


	//   ....[26]....
        /*029c*/ 	.word	0x000009c0
        /*02a0*/ 	.word	0x000000ff
        /*02a4*/ 	.word	0x0002e4d0
        /*02a8*/ 	.short	0x0100
        /*02aa*/ 	.byte	0x08
	.zero		1


	//   ....[27]....
        /*02ac*/ 	.word	0x000009d0
        /*02b0*/ 	.word	0x000000ff
        /*02b4*/ 	.word	0x0002e4f0
        /*02b8*/ 	.short	0x0100
        /*02ba*/ 	.byte	0x08
	.zero		1


	//   ....[28]....
        /*02bc*/ 	.word	0x000009e0
        /*02c0*/ 	.word	0x000000ff
        /*02c4*/ 	.word	0x0002e4d8
        /*02c8*/ 	.short	0x0100
        /*02ca*/ 	.byte	0x08
	.zero		1


	//   ....[29]....
        /*02cc*/ 	.word	0x000009f0
        /*02d0*/ 	.word	0x000000ff
        /*02d4*/ 	.word	0x0002e4f8
        /*02d8*/ 	.short	0x0100
        /*02da*/ 	.byte	0x08
	.zero		1


	//   ....[30]....
        /*02dc*/ 	.word	0x00000b00
        /*02e0*/ 	.word	0x000000ff
        /*02e4*/ 	.word	0x0002e4b0
        /*02e8*/ 	.short	0x0100
        /*02ea*/ 	.byte	0x06
	.zero		1


	//   ....[31]....
        /*02ec*/ 	.word	0x00001340
        /*02f0*/ 	.word	0x000000ff
        /*02f4*/ 	.word	0x0002e450
        /*02f8*/ 	.short	0x010a
        /*02fa*/ 	.byte	0x06
	.zero		1


	//   ....[32]....
        /*02fc*/ 	.word	0x000013d0
        /*0300*/ 	.word	0x000000ff
        /*0304*/ 	.word	0x0002e400
        /*0308*/ 	.short	0x010a
        /*030a*/ 	.byte	0x30
	.zero		1


	//   ....[33]....
        /*030c*/ 	.word	0x00001420
        /*0310*/ 	.word	0x000000ff
        /*0314*/ 	.word	0xfffffff8
        /*0318*/ 	.short	0x010a
        /*031a*/ 	.byte	0x06
	.zero		1


	//   ....[34]....
        /*031c*/ 	.word	0x00002670
        /*0320*/ 	.word	0x0000000f
        /*0324*/ 	.word	0x00000000
        /*0328*/ 	.short	0x0101
        /*032a*/ 	.byte	0x05
	.zero		1


	//   ....[35]....
        /*032c*/ 	.word	0x00002a90
        /*0330*/ 	.word	0x000000ff
        /*0334*/ 	.word	0x0002e400
        /*0338*/ 	.short	0x010a
        /*033a*/ 	.byte	0x06
	.zero		1


	//   ....[36]....
        /*033c*/ 	.word	0x00002c70
        /*0340*/ 	.word	0x000000ff
        /*0344*/ 	.word	0x00000000
        /*0348*/ 	.short	0x0101
        /*034a*/ 	.byte	0x30
	.zero		1


	//   ....[37]....
        /*034c*/ 	.word	0x00002e10
        /*0350*/ 	.word	0x000000ff
        /*0354*/ 	.word	0x0002e400
        /*0358*/ 	.short	0x010a
        /*035a*/ 	.byte	0x07
	.zero		1


	//   ....[38]....
        /*035c*/ 	.word	0x000042a0
        /*0360*/ 	.word	0x000000ff
        /*0364*/ 	.word	0x0002e400
        /*0368*/ 	.short	0x010a
        /*036a*/ 	.byte	0x0a
	.zero		1


	//   ....[39]....
        /*036c*/ 	.word	0x000049c0
        /*0370*/ 	.word	0x000000ff
        /*0374*/ 	.word	0x0002e400
        /*0378*/ 	.short	0x010a
        /*037a*/ 	.byte	0x0a
	.zero		1


	//   ....[40]....
        /*037c*/ 	.word	0x00004b90
        /*0380*/ 	.word	0x000000ff
        /*0384*/ 	.word	0x00000000
        /*0388*/ 	.short	0x0101
        /*038a*/ 	.byte	0x0a
	.zero		1


	//   ....[41]....
        /*038c*/ 	.word	0x00004c40
        /*0390*/ 	.word	0x000000ff
        /*0394*/ 	.word	0x00000000
        /*0398*/ 	.short	0x0101
        /*039a*/ 	.byte	0x05
	.zero		1


	//   ....[42]....
        /*039c*/ 	.word	0x00004df0
        /*03a0*/ 	.word	0x000000ff
        /*03a4*/ 	.word	0x00000000
        /*03a8*/ 	.short	0x0101
        /*03aa*/ 	.byte	0x06
	.zero		1


	//   ....[43]....
        /*03ac*/ 	.word	0x00004e80
        /*03b0*/ 	.word	0x000000ff
        /*03b4*/ 	.word	0x00000000
        /*03b8*/ 	.short	0x0101
        /*03ba*/ 	.byte	0x04
	.zero		1


	//   ....[44]....
        /*03bc*/ 	.word	0x000056c0
        /*03c0*/ 	.word	0x000000ff
        /*03c4*/ 	.word	0x0002e498
        /*03c8*/ 	.short	0x010a
        /*03ca*/ 	.byte	0x04
	.zero		1


	//   ....[45]....
        /*03cc*/ 	.word	0x00007630
        /*03d0*/ 	.word	0x00000000
        /*03d4*/ 	.word	0x0002e490
        /*03d8*/ 	.short	0x0101
        /*03da*/ 	.byte	0x05
	.zero		1


	//   ....[46]....
        /*03dc*/ 	.word	0x000079f0
        /*03e0*/ 	.word	0x00000007
        /*03e4*/ 	.word	0x0002e460
        /*03e8*/ 	.short	0x010a
        /*03ea*/ 	.byte	0x3f
	.zero		1


	//   ....[47]....
        /*03ec*/ 	.word	0x00007d10
        /*03f0*/ 	.word	0x00000007
        /*03f4*/ 	.word	0x0002e4b0
        /*03f8*/ 	.short	0x0101
        /*03fa*/ 	.byte	0x3f
	.zero		1


	//   ....[48]....
        /*03fc*/ 	.word	0x00007d20
        /*0400*/ 	.word	0x00000007
        /*0404*/ 	.word	0x0002e4b0
        /*0408*/ 	.short	0x010a
        /*040a*/ 	.byte	0x3f
	.zero		1


	//   ....[49]....
        /*040c*/ 	.word	0x00007dc0
        /*0410*/ 	.word	0x00000004
        /*0414*/ 	.word	0x0002e460
        /*0418*/ 	.short	0x010a
        /*041a*/ 	.byte	0x3f
	.zero		1


	//   ....[50]....
        /*041c*/ 	.word	0x000083e0
        /*0420*/ 	.word	0x00000008
        /*0424*/ 	.word	0x0002e428
        /*0428*/ 	.short	0x010a
        /*042a*/ 	.byte	0x3f
	.zero		1


	//   ....[51]....
        /*042c*/ 	.word	0x00008700
        /*0430*/ 	.word	0x00000005
        /*0434*/ 	.word	0x0002e4b0
        /*0438*/ 	.short	0x0101
        /*043a*/ 	.byte	0x3f
	.zero		1


	//   ....[52]....
        /*043c*/ 	.word	0x00008710
        /*0440*/ 	.word	0x00000005
        /*0444*/ 	.word	0x0002e4b0
        /*0448*/ 	.short	0x010a
        /*044a*/ 	.byte	0x3f
	.zero		1


	//   ....[53]....
        /*044c*/ 	.word	0x000087c0
        /*0450*/ 	.word	0x00000007
        /*0454*/ 	.word	0x0002e428
        /*0458*/ 	.short	0x010a
        /*045a*/ 	.byte	0x3f
	.zero		1


	//   ....[54]....
        /*045c*/ 	.word	0x00008b70
        /*0460*/ 	.word	0x00000006
        /*0464*/ 	.word	0x0002e428
        /*0468*/ 	.short	0x010a
        /*046a*/ 	.byte	0x3f
	.zero		1


	//   ....[55]....
        /*046c*/ 	.word	0x00008eb0
        /*0470*/ 	.word	0x00000006
        /*0474*/ 	.word	0x0002e428
        /*0478*/ 	.short	0x010a
        /*047a*/ 	.byte	0x3f
	.zero		1


	//   ....[56]....
        /*047c*/ 	.word	0x00009240
        /*0480*/ 	.word	0x00000003
        /*0484*/ 	.word	0x0002e450
        /*0488*/ 	.short	0x010a
        /*048a*/ 	.byte	0x3f
	.zero		1


	//   ....[57]....
        /*048c*/ 	.word	0x000092a0
        /*0490*/ 	.word	0x00000005
        /*0494*/ 	.word	0x0002e400
        /*0498*/ 	.short	0x010a
        /*049a*/ 	.byte	0x3f
	.zero		1


	//   ....[58]....
        /*049c*/ 	.word	0x00009300
        /*04a0*/ 	.word	0x00000000
        /*04a4*/ 	.word	0xfffffff8
        /*04a8*/ 	.short	0x010a
        /*04aa*/ 	.byte	0x3f
	.zero		1


	//   ....[59]....
        /*04ac*/ 	.word	0x00009360
        /*04b0*/ 	.word	0x00000007
        /*04b4*/ 	.word	0x0002e400
        /*04b8*/ 	.short	0x010a
        /*04ba*/ 	.byte	0x3f
	.zero		1


	//   ....[60]....
        /*04bc*/ 	.word	0x000093c0
        /*04c0*/ 	.word	0x00000005
        /*04c4*/ 	.word	0x0002e400
        /*04c8*/ 	.short	0x010a
        /*04ca*/ 	.byte	0x3f
	.zero		1


	//   ....[61]....
        /*04cc*/ 	.word	0x00009420
        /*04d0*/ 	.word	0x00000008
        /*04d4*/ 	.word	0x0002e400
        /*04d8*/ 	.short	0x010a
        /*04da*/ 	.byte	0x3f
	.zero		1


	//   ....[62]....
        /*04dc*/ 	.word	0x00009480
        /*04e0*/ 	.word	0x00000003
        /*04e4*/ 	.word	0x0002e498
        /*04e8*/ 	.short	0x010a
        /*04ea*/ 	.byte	0x3f
	.zero		1


	//   ....[63]....
        /*04ec*/ 	.word	0x00009550
        /*04f0*/ 	.word	0x00000007
        /*04f4*/ 	.word	0x0002e460
        /*04f8*/ 	.short	0x010a
        /*04fa*/ 	.byte	0x3f
	.zero		1


	//   ....[64]....
        /*04fc*/ 	.word	0x000095a0
        /*0500*/ 	.word	0x00000007
        /*0504*/ 	.word	0x0002e4b0
        /*0508*/ 	.short	0x010a
        /*050a*/ 	.byte	0x3f
	.zero		1


	//   ....[65]....
        /*050c*/ 	.word	0x000095f0
        /*0510*/ 	.word	0x00000004
        /*0514*/ 	.word	0x0002e460
        /*0518*/ 	.short	0x010a
        /*051a*/ 	.byte	0x3f
	.zero		1


	//   ....[66]....
        /*051c*/ 	.word	0x000096c0
        /*0520*/ 	.word	0x00000008
        /*0524*/ 	.word	0x0002e428
        /*0528*/ 	.short	0x010a
        /*052a*/ 	.byte	0x3f
	.zero		1


	//   ....[67]....
        /*052c*/ 	.word	0x00009710
        /*0530*/ 	.word	0x00000005
        /*0534*/ 	.word	0x0002e4b0
        /*0538*/ 	.short	0x010a
        /*053a*/ 	.byte	0x3f
	.zero		1


	//   ....[68]....
        /*053c*/ 	.word	0x00009760
        /*0540*/ 	.word	0x00000007
        /*0544*/ 	.word	0x0002e428
        /*0548*/ 	.short	0x010a
        /*054a*/ 	.byte	0x3f
	.zero		1


	//   ....[69]....
        /*054c*/ 	.word	0x000097b0
        /*0550*/ 	.word	0x00000006
        /*0554*/ 	.word	0x0002e428
        /*0558*/ 	.short	0x010a
        /*055a*/ 	.byte	0x3f
	.zero		1


	//   ....[70]....
        /*055c*/ 	.word	0x00009800
        /*0560*/ 	.word	0x00000006
        /*0564*/ 	.word	0x0002e428
        /*0568*/ 	.short	0x010a
        /*056a*/ 	.byte	0x3f
	.zero		1


	//----- nvinfo : EIATTR_NUM_MBARRIERS
	.align		4
.L_38:
        /*056c*/ 	.byte	0x03, 0x38
        /*056e*/ 	.short	0x001f


	//----- nvinfo : EIATTR_EXIT_INSTR_OFFSETS
	.align		4
        /*0570*/ 	.byte	0x04, 0x1c
        /*0572*/ 	.short	(.L_40 - .L_39)


	//   ....[0]....
.L_39:
        /*0574*/ 	.word	0x00000b60


	//   ....[1]....
        /*0578*/ 	.word	0x00000bd0


	//   ....[2]....
        /*057c*/ 	.word	0x00007650


	//   ....[3]....
        /*0580*/ 	.word	0x000076b0


	//   ....[4]....
        /*0584*/ 	.word	0x000076e0


	//   ....[5]....
        /*0588*/ 	.word	0x000080d0


	//   ....[6]....
        /*058c*/ 	.word	0x00008100


	//   ....[7]....
        /*0590*/ 	.word	0x00009220


	//----- nvinfo : EIATTR_MAX_THREADS
	.align		4
.L_40:
        /*0594*/ 	.byte	0x04, 0x05
        /*0596*/ 	.short	(.L_42 - .L_41)
.L_41:
        /*0598*/ 	.word	0x00000180
        /*059c*/ 	.word	0x00000001
        /*05a0*/ 	.word	0x00000001


	//----- nvinfo : EIATTR_CRS_STACK_SIZE
	.align		4
.L_42:
        /*05a4*/ 	.byte	0x04, 0x1e
        /*05a6*/ 	.short	(.L_44 - .L_43)
.L_43:
        /*05a8*/ 	.word	0x00000000


	//----- nvinfo : EIATTR_CBANK_PARAM_SIZE
	.align		4
.L_44:
        /*05ac*/ 	.byte	0x03, 0x19
        /*05ae*/ 	.short	0x0870


	//----- nvinfo : EIATTR_PARAM_CBANK
	.align		4
        /*05b0*/ 	.byte	0x04, 0x0a
        /*05b2*/ 	.short	(.L_46 - .L_45)
	.align		4
.L_45:
        /*05b4*/ 	.word	index@(.nv.constant0._ZN7cutlass13device_kernelINS_4fmha6kernel28FmhaKernelTmaWarpSpecializedINS1_10collective30FmhaMainloopTmaWarpSpecializedINS_6half_tEffN4cute5tupleIJNS7_1CILi128EEENS9_ILi64EEENS9_ILi192EEEEEENS8_IJiNS9_ILi1EEENS8_IJiiEEEEEESG_SG_NS4_13DefaultFusionEJNS2_6OptionILNS2_3TagE0ENS9_ILb1EEEEENSI_ILSJ_2ESK_EEEEENS4_15FmhaFwdEpilogueIS6_fNS8_IJSB_SC_SB_EEEEENS2_23PersistentTileSchedulerEJSL_SM_EEEEEvNT_6ParamsE)
        /*05b8*/ 	.short	0x0210
        /*05ba*/ 	.short	0x0870


	//----- nvinfo : EIATTR_SW_WAR
	.align		4
.L_46:
        /*05bc*/ 	.byte	0x04, 0x36
        /*05be*/ 	.short	(.L_48 - .L_47)
.L_47:
        /*05c0*/ 	.word	0x00000008
.L_48:


//--------------------- .nv.callgraph             --------------------------
	.section	.nv.callgraph,"",@"SHT_CUDA_CALLGRAPH"
	.align	4
	.sectionentsize	8
	.align		4
        /*0000*/ 	.word	0x00000000
	.align		4
        /*0004*/ 	.word	0xffffffff
	.align		4
        /*0008*/ 	.word	index@(_ZN7cutlass13device_kernelINS_4fmha6kernel28FmhaKernelTmaWarpSpecializedINS1_10collective30FmhaMainloopTmaWarpSpecializedINS_6half_tEffN4cute5tupleIJNS7_1CILi128EEENS9_ILi64EEENS9_ILi192EEEEEENS8_IJiNS9_ILi1EEENS8_IJiiEEEEEESG_SG_NS4_13DefaultFusionEJNS2_6OptionILNS2_3TagE0ENS9_ILb1EEEEENSI_ILSJ_2ESK_EEEEENS4_15FmhaFwdEpilogueIS6_fNS8_IJSB_SC_SB_EEEEENS2_23PersistentTileSchedulerEJSL_SM_EEEEEvNT_6ParamsE)
	.align		4
        /*000c*/ 	.word	index@(__assertfail)
	.align		4
        /*0010*/ 	.word	0x00000000
	.align		4
        /*0014*/ 	.word	0xfffffffe
	.align		4
        /*0018*/ 	.word	0x00000000
	.align		4
        /*001c*/ 	.word	0xfffffffd
	.align		4
        /*0020*/ 	.word	0x00000000
	.align		4
        /*0024*/ 	.word	0xfffffffc


//--------------------- .nv.constant4             --------------------------
	.section	.nv.constant4,"a",@progbits
	.align	8
	.align		8
.nv.constant4:
        /*0000*/ 	.dword	__assertfail
	.align		8
        /*0008*/ 	.dword	__unnamed_1
	.align		8
        /*0010*/ 	.dword	__unnamed_2
	.align		8
        /*0018*/ 	.dword	_ZN39_INTERNAL_20cdd453_4_k_cu_f4915744_32514cuda3std3__45__cpo5beginE
	.align		8
        /*0020*/ 	.dword	_ZN39_INTERNAL_20cdd453_4_k_cu_f4915744_32514cuda3std3__45__cpo3endE
	.align		8
        /*0028*/ 	.dword	_ZN39_INTERNAL_20cdd453_4_k_cu_f4915744_32514cuda3std3__45__cpo6cbeginE
	.align		8
        /*0030*/ 	.dword	_ZN39_INTERNAL_20cdd453_4_k_cu_f4915744_32514cuda3std3__45__cpo4cendE
	.align		8
        /*0038*/ 	.dword	_ZN39_INTERNAL_20cdd453_4_k_cu_f4915744_32514cuda3std3__441_GLOBAL__N__20cdd453_4_k_cu_f4915744_32516ignoreE
	.align		8
        /*0040*/ 	.dword	_ZN39_INTERNAL_20cdd453_4_k_cu_f4915744_32514cuda3std3__419piecewise_constructE
	.align		8
        /*0048*/ 	.dword	_ZN39_INTERNAL_20cdd453_4_k_cu_f4915744_32514cuda3std3__48in_placeE
	.align		8
        /*0050*/ 	.dword	_ZN39_INTERNAL_20cdd453_4_k_cu_f4915744_32514cuda3std6ranges3__45__cpo4swapE
	.align		8
        /*0058*/ 	.dword	_ZN39_INTERNAL_20cdd453_4_k_cu_f4915744_32514cuda3std6ranges3__45__cpo9iter_moveE
	.align		8
        /*0060*/ 	.dword	_ZN39_INTERNAL_20cdd453_4_k_cu_f4915744_32514cute7productE
	.align		8
        /*0068*/ 	.dword	_ZN39_INTERNAL_20cdd453_4_k_cu_f4915744_32514cute1_E
	.align		8
        /*0070*/ 	.dword	$str$24
	.align		8
        /*0078*/ 	.dword	$str$25


//--------------------- .text._ZN7cutlass13device_kernelINS_4fmha6kernel28FmhaKernelTmaWarpSpecializedINS1_10collective30FmhaMainloopTmaWarpSpecializedINS_6half_tEffN4cute5tupleIJNS7_1CILi128EEENS9_ILi64EEENS9_ILi192EEEEEENS8_IJiNS9_ILi1EEENS8_IJiiEEEEEESG_SG_NS4_13DefaultFusionEJNS2_6OptionILNS2_3TagE0ENS9_ILb1EEEEENSI_ILSJ_2ESK_EEEEENS4_15FmhaFwdEpilogueIS6_fNS8_IJSB_SC_SB_EEEEENS2_23PersistentTileSchedulerEJSL_SM_EEEEEvNT_6ParamsE --------------------------
	.section	.text._ZN7cutlass13device_kernelINS_4fmha6kernel28FmhaKernelTmaWarpSpecializedINS1_10collective30FmhaMainloopTmaWarpSpecializedINS_6half_tEffN4cute5tupleIJNS7_1CILi128EEENS9_ILi64EEENS9_ILi192EEEEEENS8_IJiNS9_ILi1EEENS8_IJiiEEEEEESG_SG_NS4_13DefaultFusionEJNS2_6OptionILNS2_3TagE0ENS9_ILb1EEEEENSI_ILSJ_2ESK_EEEEENS4_15FmhaFwdEpilogueIS6_fNS8_IJSB_SC_SB_EEEEENS2_23PersistentTileSchedulerEJSL_SM_EEEEEvNT_6ParamsE,"ax",@progbits
	.align	128
.text._ZN7cutlass13device_kernelINS_4fmha6kernel28FmhaKernelTmaWarpSpecializedINS1_10collective30FmhaMainloopTmaWarpSpecializedINS_6half_tEffN4cute5tupleIJNS7_1CILi128EEENS9_ILi64EEENS9_ILi192EEEEEENS8_IJiNS9_ILi1EEENS8_IJiiEEEEEESG_SG_NS4_13DefaultFusionEJNS2_6OptionILNS2_3TagE0ENS9_ILb1EEEEENSI_ILSJ_2ESK_EEEEENS4_15FmhaFwdEpilogueIS6_fNS8_IJSB_SC_SB_EEEEENS2_23PersistentTileSchedulerEJSL_SM_EEEEEvNT_6ParamsE:
        .type           _ZN7cutlass13device_kernelINS_4fmha6kernel28FmhaKernelTmaWarpSpecializedINS1_10collective30FmhaMainloopTmaWarpSpecializedINS_6half_tEffN4cute5tupleIJNS7_1CILi128EEENS9_ILi64EEENS9_ILi192EEEEEENS8_IJiNS9_ILi1EEENS8_IJiiEEEEEESG_SG_NS4_13DefaultFusionEJNS2_6OptionILNS2_3TagE0ENS9_ILb1EEEEENSI_ILSJ_2ESK_EEEEENS4_15FmhaFwdEpilogueIS6_fNS8_IJSB_SC_SB_EEEEENS2_23PersistentTileSchedulerEJSL_SM_EEEEEvNT_6ParamsE,@function
        .size           _ZN7cutlass13device_kernelINS_4fmha6kernel28FmhaKernelTmaWarpSpecializedINS1_10collective30FmhaMainloopTmaWarpSpecializedINS_6half_tEffN4cute5tupleIJNS7_1CILi128EEENS9_ILi64EEENS9_ILi192EEEEEENS8_IJiNS9_ILi1EEENS8_IJiiEEEEEESG_SG_NS4_13DefaultFusionEJNS2_6OptionILNS2_3TagE0ENS9_ILb1EEEEENSI_ILSJ_2ESK_EEEEENS4_15FmhaFwdEpilogueIS6_fNS8_IJSB_SC_SB_EEEEENS2_23PersistentTileSchedulerEJSL_SM_EEEEEvNT_6ParamsE,(.L_x_140 - _ZN7cutlass13device_kernelINS_4fmha6kernel28FmhaKernelTmaWarpSpecializedINS1_10collective30FmhaMainloopTmaWarpSpecializedINS_6half_tEffN4cute5tupleIJNS7_1CILi128EEENS9_ILi64EEENS9_ILi192EEEEEENS8_IJiNS9_ILi1EEENS8_IJiiEEEEEESG_SG_NS4_13DefaultFusionEJNS2_6OptionILNS2_3TagE0ENS9_ILb1EEEEENSI_ILSJ_2ESK_EEEEENS4_15FmhaFwdEpilogueIS6_fNS8_IJSB_SC_SB_EEEEENS2_23PersistentTileSchedulerEJSL_SM_EEEEEvNT_6ParamsE)
        .other          _ZN7cutlass13device_kernelINS_4fmha6kernel28FmhaKernelTmaWarpSpecializedINS1_10collective30FmhaMainloopTmaWarpSpecializedINS_6half_tEffN4cute5tupleIJNS7_1CILi128EEENS9_ILi64EEENS9_ILi192EEEEEENS8_IJiNS9_ILi1EEENS8_IJiiEEEEEESG_SG_NS4_13DefaultFusionEJNS2_6OptionILNS2_3TagE0ENS9_ILb1EEEEENSI_ILSJ_2ESK_EEEEENS4_15FmhaFwdEpilogueIS6_fNS8_IJSB_SC_SB_EEEEENS2_23PersistentTileSchedulerEJSL_SM_EEEEEvNT_6ParamsE,@"STO_CUDA_ENTRY STV_DEFAULT"
_ZN7cutlass13device_kernelINS_4fmha6kernel28FmhaKernelTmaWarpSpecializedINS1_10collective30FmhaMainloopTmaWarpSpecializedINS_6half_tEffN4cute5tupleIJNS7_1CILi128EEENS9_ILi64EEENS9_ILi192EEEEEENS8_IJiNS9_ILi1EEENS8_IJiiEEEEEESG_SG_NS4_13DefaultFusionEJNS2_6OptionILNS2_3TagE0ENS9_ILb1EEEEENSI_ILSJ_2ESK_EEEEENS4_15FmhaFwdEpilogueIS6_fNS8_IJSB_SC_SB_EEEEENS2_23PersistentTileSchedulerEJSL_SM_EEEEEvNT_6ParamsE:
[----:B------:R-:W1:Y:S01]  /*0000*/  LDC R1, c[0x0][0x28] ;  /* 0x00000a00ff017b82 */ /* 0x000e620000000800 */
[----:B------:R-:W2:Y:S07]  /*0010*/  S2R R2, SR_TID.X ;  /* 0x0000000000027919 */ /* 0x000eae0000002100 */
[----:B------:R-:W3:Y:S01]  /*0020*/  S2UR UR6, SR_CTAID.X ;  /* 0x00000000000679c3 */ /* 0x000ee20000002500 */
[----:B------:R-:W-:Y:S01]  /*0030*/  ELECT P1, URZ, PT ;  /* 0x00000000003f782f */ /* 0x000fe20003820000 */
[----:B------:R-:W-:Y:S01]  /*0040*/  BSSY B0, `(.L_x_0) ;  /* 0x0000018000007945 */ /* 0x000fe20003800000 */
[----:B---3--:R-:W-:-:S02]  /*0050*/  MOV R17, UR6 ;  /* 0x0000000600117c02 */ /* 0x008fc40008000f00 */
[----:B--2---:R-:W-:-:S05]  /*0060*/  SHF.R.U32.HI R0, RZ, 0x5, R2 ;  /* 0x00000005ff007819 */ /* 0x004fca0000011602 */
[----:B------:R-:W2:Y:S02]  /*0070*/  SHFL.IDX PT, R3, R0, RZ, 0x1f ;  /* 0x00001fff00037589 */ /* 0x000ea400000e0000 */
[----:B--2---:R-:W-:Y:S02]  /*0080*/  R2UR UR4, R3 ;  /* 0x00000000030472ca */ /* 0x004fe400000e0000 */
[----:B------:R-:W-:-:S06]  /*0090*/  SHF.R.U32.HI R3, RZ, 0x7, R2 ;  /* 0x00000007ff037819 */ /* 0x000fcc0000011602 */
[----:B------:R-:W2:Y:S05]  /*00a0*/  SHFL.IDX PT, R3, R3, RZ, 0x1f ;  /* 0x00001fff03037589 */ /* 0x000eaa00000e0000 */
[----:B------:R-:W-:Y:S02]  /*00b0*/  USHF.R.S32.HI UR5, URZ, 0x1f, UR4 ;  /* 0x0000001f3f057899 */ /* 0x000fe40008011404 */
[----:B------:R-:W-:Y:S02]  /*00c0*/  ISETP.EQ.AND P2, PT, RZ, UR4, P1 ;  /* 0x00000004ff007c0c */ /* 0x000fe40008f42270 */
[----:B------:R-:W-:-:S04]  /*00d0*/  ULEA.HI UR5, UR5, UR4, URZ, 0x2 ;  /* 0x0000000405057291 */ /* 0x000fc8000f8f103f */
[----:B------:R-:W-:-:S04]  /*00e0*/  ULOP3.LUT UR5, UR5, 0xfffffffc, URZ, 0xc0, !UPT ;  /* 0xfffffffc05057892 */ /* 0x000fc8000f8ec03f */
[----:B------:R-:W-:-:S03]  /*00f0*/  UIADD3 UR5, UR4, -UR5, URZ ;  /* 0x8000000504057290 */ /* 0x000fc6000fffe03f */
[----:B-1----:R-:W-:Y:S09]  /*0100*/  @!P2 BRA `(.L_x_1) ;  /* 0x00000000002ca947 */ /* 0x002ff20003800000 */
[----:B------:R-:W-:Y:S02]  /*0110*/  ULDC.64 UR6, c[0x0][0x198] ;  /* 0x0000660000067ab9 */ /* 0x000fe40000000a00 */
[----:B------:R-:W-:Y:S02]  /*0120*/  UIADD3 UR8, UP0, UR6, 0xf0, URZ ;  /* 0x000000f006087890 */ /* 0x000fe4000ff1e03f */
[----:B------:R-:W-:Y:S02]  /*0130*/  UIADD3 UR10, UP1, UR6, 0x1f0, URZ ;  /* 0x000001f0060a7890 */ /* 0x000fe4000ff3e03f */
[----:B------:R-:W-:Y:S02]  /*0140*/  UIADD3 UR6, UP2, UR6, 0x2f0, URZ ;  /* 0x000002f006067890 */ /* 0x000fe4000ff5e03f */
[----:B------:R-:W-:Y:S02]  /*0150*/  UIADD3.X UR9, URZ, UR7, URZ, UP0, !UPT ;  /* 0x000000073f097290 */ /* 0x000fe400087fe43f */
[----:B------:R-:W-:-:S02]  /*0160*/  UIADD3.X UR11, URZ, UR7, URZ, UP1, !UPT ;  /* 0x000000073f0b7290 */ /* 0x000fc40008ffe43f */
[----:B------:R-:W-:-:S05]  /*0170*/  UIADD3.X UR7, URZ, UR7, URZ, UP2, !UPT ;  /* 0x000000073f077290 */ /* 0x000fca00097fe43f */
[----:B------:R1:W-:Y:S02]  /*0180*/  UTMACCTL.PF [UR8] ;  /* 0x00000000080079b9 */ /* 0x0003e40008040000 */
[----:B------:R1:W-:Y:S02]  /*0190*/  UTMACCTL.PF [UR10] ;  /* 0x000000000a0079b9 */ /* 0x0003e40008040000 */
[----:B------:R1:W-:Y:S02]  /*01a0*/  UTMACCTL.PF [UR6] ;  /* 0x00000000060079b9 */ /* 0x0003e40008040000 */
[----:B-1----:R-:W-:Y:S01]  /*01b0*/  NOP ;  /* 0x0000000000007918 */ /* 0x002fe20000000000 */
.L_x_1:
[----:B------:R-:W-:Y:S05]  /*01c0*/  BSYNC B0 ;  /* 0x0000000000007941 */ /* 0x000fea0003800000 */
.L_x_0:
[----:B------:R-:W1:Y:S01]  /*01d0*/  SHFL.IDX PT, R4, R0, RZ, 0x1f ;  /* 0x00001fff00047589 */ /* 0x000e6200000e0000 */
[----:B--2---:R-:W-:Y:S01]  /*01e0*/  R2UR UR4, R3 ;  /* 0x00000000030472ca */ /* 0x004fe200000e0000 */
[----:B------:R-:W-:Y:S02]  /*01f0*/  UISETP.NE.AND UP0, UPT, UR5, 0x1, UPT ;  /* 0x000000010500788c */ /* 0x000fe4000bf05270 */
[----:B------:R-:W-:-:S10]  /*0200*/  UISETP.NE.AND UP1, UPT, UR5, 0x2, UPT ;  /* 0x000000020500788c */ /* 0x000fd4000bf25270 */
[----:B------:R-:W-:Y:S02]  /*0210*/  UIADD3 UR10, UR4, -0x1, URZ ;  /* 0xffffffff040a7890 */ /* 0x000fe4000fffe03f */
[----:B------:R-:W-:Y:S01]  /*0220*/  MOV R19, UR4 ;  /* 0x0000000400137c02 */ /* 0x000fe20008000f00 */
[----:B------:R-:W-:Y:S02]  /*0230*/  UISETP.EQ.AND UP2, UPT, UR4, URZ, !UP0 ;  /* 0x0000003f0400728c */ /* 0x000fe4000c742270 */
[----:B------:R-:W-:Y:S02]  /*0240*/  UISETP.EQ.AND UP3, UPT, UR4, URZ, !UP1 ;  /* 0x0000003f0400728c */ /* 0x000fe4000cf62270 */
[----:B------:R-:W-:Y:S02]  /*0250*/  UISETP.GE.U32.AND UP4, UPT, UR10, 0x4, UPT ;  /* 0x000000040a00788c */ /* 0x000fe4000bf86070 */
[----:B------:R-:W-:Y:S01]  /*0260*/  USEL UR4, URZ, 0x1, !UP2 ;  /* 0x000000013f047887 */ /* 0x000fe2000d000000 */
[----:B-1----:R-:W-:Y:S01]  /*0270*/  ISETP.NE.AND P0, PT, R4, RZ, PT ;  /* 0x000000ff0400720c */ /* 0x002fe20003f05270 */
[----:B------:R-:W-:Y:S01]  /*0280*/  USEL UR6, URZ, 0x1, !UP3 ;  /* 0x000000013f067887 */ /* 0x000fe2000d800000 */
[----:B------:R-:W-:Y:S01]  /*0290*/  MOV R4, UR5 ;  /* 0x0000000500047c02 */ /* 0x000fe20008000f00 */
[----:B------:R-:W-:-:S02]  /*02a0*/  USEL UR7, UR4, 0x2, UP4 ;  /* 0x0000000204077887 */ /* 0x000fc4000a000000 */
[----:B------:R-:W-:-:S04]  /*02b0*/  USEL UR4, UR6, 0x2, UP4 ;  /* 0x0000000206047887 */ /* 0x000fc8000a000000 */
[----:B------:R-:W-:Y:S02]  /*02c0*/  MOV R18, UR7 ;  /* 0x0000000700127c02 */ /* 0x000fe40008000f00 */
[----:B------:R-:W-:Y:S02]  /*02d0*/  IMAD.U32 R16, RZ, RZ, UR4 ;  /* 0x00000004ff107e24 */ /* 0x000fe4000f8e00ff */
[----:B------:R-:W-:Y:S05]  /*02e0*/  @P0 BRA `(.L_x_2) ;  /* 0x0000000000480947 */ /* 0x000fea0003800000 */
[----:B------:R-:W1:Y:S01]  /*02f0*/  S2UR UR8, SR_CgaCtaId ;  /* 0x00000000000879c3 */ /* 0x000e620000008800 */
[----:B------:R-:W-:Y:S01]  /*0300*/  UMOV UR4, 0x400 ;  /* 0x0000040000047882 */ /* 0x000fe20000000000 */
[----:B------:R-:W-:Y:S01]  /*0310*/  UMOV UR5, 0x1 ;  /* 0x0000000100057882 */ /* 0x000fe20000000000 */
[----:B------:R-:W-:Y:S01]  /*0320*/  UMOV UR6, 0x80 ;  /* 0x0000008000067882 */ /* 0x000fe20000000000 */
[----:B------:R-:W-:Y:S01]  /*0330*/  ELECT P0, URZ, PT ;  /* 0x00000000003f782f */ /* 0x000fe20003800000 */
[----:B------:R-:W-:-:S04]  /*0340*/  UIADD3 UR6, -UR6, 0x100000, URZ ;  /* 0x0010000006067890 */ /* 0x000fc8000fffe13f */
[----:B------:R-:W-:Y:S02]  /*0350*/  USHF.L.U32 UR7, UR6, 0xb, URZ ;  /* 0x0000000b06077899 */ /* 0x000fe4000800063f */
[----:B------:R-:W-:Y:S02]  /*0360*/  USHF.L.U32 UR6, UR6, 0x1, URZ ;  /* 0x0000000106067899 */ /* 0x000fe4000800063f */
[----:B-1----:R-:W-:Y:S02]  /*0370*/  ULEA UR8, UR8, UR4, 0x18 ;  /* 0x0000000408087291 */ /* 0x002fe4000f8ec03f */
[----:B------:R-:W-:-:S04]  /*0380*/  UIADD3 UR4, -UR5, 0x100000, URZ ;  /* 0x0010000005047890 */ /* 0x000fc8000fffe13f */
[----:B------:R-:W-:Y:S02]  /*0390*/  USHF.L.U32 UR5, UR4, 0xb, URZ ;  /* 0x0000000b04057899 */ /* 0x000fe4000800063f */
[----:B------:R-:W-:Y:S01]  /*03a0*/  USHF.L.U32 UR4, UR4, 0x1, URZ ;  /* 0x0000000104047899 */ /* 0x000fe2000800063f */
[----:B------:R-:W1:Y:S11]  /*03b0*/  FENCE.VIEW.ASYNC.S ;  /* 0x00000000000073c6 */ /* 0x000e760000000000 */
[----:B-1----:R1:W2:Y:S01]  /*03c0*/  SYNCS.EXCH.64 URZ, [UR8+0x2e450], UR4 ;  /* 0x02e45004083f75b2 */ /* 0x0022a20008000100 */
[----:B------:R1:W3:Y:S01]  /*03d0*/  SYNCS.EXCH.64 URZ, [UR8+0x2e460], UR6 ;  /* 0x02e46006083f75b2 */ /* 0x0002e20008000100 */
[----:B------:R1:W4:Y:S01]  /*03e0*/  SYNCS.EXCH.64 URZ, [UR8+0x2e458], UR4 ;  /* 0x02e45804083f75b2 */ /* 0x0003220008000100 */
[----:B------:R1:W1:Y:S01]  /*03f0*/  SYNCS.EXCH.64 URZ, [UR8+0x2e468], UR6 ;  /* 0x02e46806083f75b2 */ /* 0x0002620008000100 */
[----:B------:R-:W-:Y:S01]  /*0400*/  NOP ;  /* 0x0000000000007918 */ /* 0x000fe20000000000 */
.L_x_2:
[----:B------:R-:W5:Y:S01]  /*0410*/  SHFL.IDX PT, R3, R0, RZ, 0x1f ;  /* 0x00001fff00037589 */ /* 0x000f6200000e0000 */
[----:B------:R-:W-:Y:S01]  /*0420*/  NOP ;  /* 0x0000000000007918 */ /* 0x000fe20000000000 */
[----:B-----5:R-:W-:-:S13]  /*0430*/  ISETP.NE.AND P0, PT, R3, RZ, PT ;  /* 0x000000ff0300720c */ /* 0x020fda0003f05270 */
[----:B------:R-:W-:Y:S05]  /*0440*/  @P0 BRA `(.L_x_3) ;  /* 0x0000000000600947 */ /* 0x000fea0003800000 */
[----:B-1----:R-:W1:Y:S01]  /*0450*/  S2UR UR5, SR_CgaCtaId ;  /* 0x00000000000579c3 */ /* 0x002e620000008800 */
[----:B------:R-:W-:Y:S01]  /*0460*/  UMOV UR4, 0x400 ;  /* 0x0000040000047882 */ /* 0x000fe20000000000 */
[----:B------:R-:W-:Y:S01]  /*0470*/  UMOV UR6, 0x1 ;  /* 0x0000000100067882 */ /* 0x000fe20000000000 */
[----:B------:R-:W-:Y:S01]  /*0480*/  UMOV UR9, 0x100 ;  /* 0x0000010000097882 */ /* 0x000fe20000000000 */
[----:B------:R-:W-:-:S04]  /*0490*/  UIADD3 UR6, -UR6, 0x100000, URZ ;  /* 0x0010000006067890 */ /* 0x000fc8000fffe13f */
[----:B------:R-:W-:Y:S02]  /*04a0*/  USHF.L.U32 UR7, UR6, 0xb, URZ ;  /* 0x0000000b06077899 */ /* 0x000fe4000800063f */
[----:B------:R-:W-:Y:S01]  /*04b0*/  USHF.L.U32 UR6, UR6, 0x1, URZ ;  /* 0x0000000106067899 */ /* 0x000fe2000800063f */
[----:B------:R-:W-:Y:S01]  /*04c0*/  ELECT P0, URZ, PT ;  /* 0x00000000003f782f */ /* 0x000fe20003800000 */
[----:B-1----:R-:W-:Y:S02]  /*04d0*/  ULEA UR8, UR5, UR4, 0x18 ;  /* 0x0000000405087291 */ /* 0x002fe4000f8ec03f */
[----:B------:R-:W-:-:S04]  /*04e0*/  UIADD3 UR4, -UR9, 0x100000, URZ ;  /* 0x0010000009047890 */ /* 0x000fc8000fffe13f */
[----:B------:R-:W-:Y:S02]  /*04f0*/  USHF.L.U32 UR5, UR4, 0xb, URZ ;  /* 0x0000000b04057899 */ /* 0x000fe4000800063f */
[----:B------:R-:W-:Y:S01]  /*0500*/  USHF.L.U32 UR4, UR4, 0x1, URZ ;  /* 0x0000000104047899 */ /* 0x000fe2000800063f */
[----:B------:R-:W1:Y:S03]  /*0510*/  FENCE.VIEW.ASYNC.S ;  /* 0x00000000000073c6 */ /* 0x000e660000000000 */
[----:B-1----:R1:W1:Y:S08]  /*0520*/  SYNCS.EXCH.64 URZ, [UR8+0x2e400], UR6 ;  /* 0x02e40006083f75b2 */ /* 0x0022700008000100 */
[----:B------:R1:W1:Y:S01]  /*0530*/  SYNCS.EXCH.64 URZ, [UR8+0x2e428], UR4 ;  /* 0x02e42804083f75b2 */ /* 0x0002620008000100 */
        /* <DEDUP_REMOVED lines=8> */
[----:B------:R-:W-:Y:S01]  /*05c0*/  NOP ;  /* 0x0000000000007918 */ /* 0x000fe20000000000 */
.L_x_3:
        /* <DEDUP_REMOVED lines=21> */
[----:B------:R-:W-:Y:S01]  /*0720*/  NOP ;  /* 0x0000000000007918 */ /* 0x000fe20000000000 */
.L_x_4:
[----:B------:R-:W5:Y:S01]  /*0730*/  SHFL.IDX PT, R3, R0, RZ, 0x1f ;  /* 0x00001fff00037589 */ /* 0x000f6200000e0000 */
[----:B------:R-:W-:Y:S01]  /*0740*/  ELECT P0, URZ, PT ;  /* 0x00000000003f782f */ /* 0x000fe20003800000 */
[----:B------:R-:W-:Y:S01]  /*0750*/  NOP ;  /* 0x0000000000007918 */ /* 0x000fe20000000000 */
[----:B-1----:R-:W-:Y:S02]  /*0760*/  UMOV UR4, 0x80 ;  /* 0x0000008000047882 */ /* 0x002fe40000000000 */
[C---:B-----5:R-:W-:Y:S02]  /*0770*/  ISETP.NE.OR P0, PT, R3.reuse, RZ, !P0 ;  /* 0x000000ff0300720c */ /* 0x060fe40004705670 */
[----:B------:R-:W-:-:S11]  /*0780*/  ISETP.NE.AND P3, PT, R3, RZ, PT ;  /* 0x000000ff0300720c */ /* 0x000fd60003f65270 */
[----:B------:R-:W-:Y:S01]  /*0790*/  VOTEU.ALL UP2, P0 ;  /* 0x00000000003f7886 */ /* 0x000fe20000040000 */
[----:B------:R-:W-:Y:S01]  /*07a0*/  VOTEU.ALL UP3, P0 ;  /* 0x00000000003f7886 */ /* 0x000fe20000060000 */
[----:B------:R-:W-:Y:S01]  /*07b0*/  VOTEU.ALL UP4, P0 ;  /* 0x00000000003f7886 */ /* 0x000fe20000080000 */
[----:B------:R-:W-:Y:S02]  /*07c0*/  VOTEU.ALL UP5, P0 ;  /* 0x00000000003f7886 */ /* 0x000fe400000a0000 */
[----:B------:R-:W1:Y:S01]  /*07d0*/  @!UP2 S2UR UR7, SR_CgaCtaId ;  /* 0x000000000007a9c3 */ /* 0x000e620000008800 */
[----:B------:R-:W-:Y:S01]  /*07e0*/  @!UP2 UMOV UR6, 0x400 ;  /* 0x000004000006a882 */ /* 0x000fe20000000000 */
[----:B------:R-:W-:-:S04]  /*07f0*/  @!UP2 UIADD3 UR4, -UR4, 0x100000, URZ ;  /* 0x001000000404a890 */ /* 0x000fc8000fffe13f */
[----:B------:R-:W-:Y:S02]  /*0800*/  @!UP2 USHF.L.U32 UR5, UR4, 0xb, URZ ;  /* 0x0000000b0405a899 */ /* 0x000fe4000800063f */
[----:B------:R-:W-:Y:S02]  /*0810*/  @!UP2 USHF.L.U32 UR4, UR4, 0x1, URZ ;  /* 0x000000010404a899 */ /* 0x000fe4000800063f */
[----:B-1----:R-:W-:Y:S01]  /*0820*/  @!UP2 ULEA UR6, UR7, UR6, 0x18 ;  /* 0x000000060706a291 */ /* 0x002fe2000f8ec03f */
[----:B------:R-:W-:Y:S01]  /*0830*/  VOTEU.ALL UP2, P0 ;  /* 0x00000000003f7886 */ /* 0x000fe20000040000 */
[----:B------:R-:W1:Y:S10]  /*0840*/  FENCE.VIEW.ASYNC.S ;  /* 0x00000000000073c6 */ /* 0x000e740000000000 */
[----:B-1----:R1:W1:Y:S01]  /*0850*/  @!UP2 SYNCS.EXCH.64 URZ, [UR6+0x2e490], UR4 ;  /* 0x02e49004063fa5b2 */ /* 0x0022620008000100 */
[----:B------:R1:W1:Y:S01]  /*0860*/  @!UP3 SYNCS.EXCH.64 URZ, [UR6+0x2e498], UR4 ;  /* 0x02e49804063fb5b2 */ /* 0x0002620008000100 */
[----:B------:R1:W1:Y:S01]  /*0870*/  @!UP4 SYNCS.EXCH.64 URZ, [UR6+0x2e4a0], UR4 ;  /* 0x02e4a004063fc5b2 */ /* 0x0002620008000100 */
[----:B------:R1:W1:Y:S01]  /*0880*/  @!UP5 SYNCS.EXCH.64 URZ, [UR6+0x2e4a8], UR4 ;  /* 0x02e4a804063fd5b2 */ /* 0x0002620008000100 */
[----:B------:R-:W-:Y:S01]  /*0890*/  NOP ;  /* 0x0000000000007918 */ /* 0x000fe20000000000 */
[----:B------:R-:W-:Y:S05]  /*08a0*/  @P3 BRA `(.L_x_5) ;  /* 0x0000000000583947 */ /* 0x000fea0003800000 */
[----:B-1----:R-:W1:Y:S01]  /*08b0*/  S2UR UR5, SR_CgaCtaId ;  /* 0x00000000000579c3 */ /* 0x002e620000008800 */
[----:B------:R-:W-:Y:S01]  /*08c0*/  UMOV UR4, 0x400 ;  /* 0x0000040000047882 */ /* 0x000fe20000000000 */
[----:B------:R-:W-:Y:S01]  /*08d0*/  UMOV UR6, 0x20 ;  /* 0x0000002000067882 */ /* 0x000fe20000000000 */
[----:B------:R-:W-:Y:S01]  /*08e0*/  UMOV UR7, 0x80 ;  /* 0x0000008000077882 */ /* 0x000fe20000000000 */
[----:B------:R-:W-:Y:S01]  /*08f0*/  ELECT P0, URZ, PT ;  /* 0x00000000003f782f */ /* 0x000fe20003800000 */
[----:B-1----:R-:W-:Y:S02]  /*0900*/  ULEA UR8, UR5, UR4, 0x18 ;  /* 0x0000000405087291 */ /* 0x002fe4000f8ec03f */
[----:B------:R-:W-:-:S04]  /*0910*/  UIADD3 UR4, -UR6, 0x100000, URZ ;  /* 0x0010000006047890 */ /* 0x000fc8000fffe13f */
[----:B------:R-:W-:Y:S02]  /*0920*/  USHF.L.U32 UR5, UR4, 0xb, URZ ;  /* 0x0000000b04057899 */ /* 0x000fe4000800063f */
[----:B------:R-:W-:Y:S02]  /*0930*/  USHF.L.U32 UR4, UR4, 0x1, URZ ;  /* 0x0000000104047899 */ /* 0x000fe4000800063f */
        /* <DEDUP_REMOVED lines=13> */
.L_x_5:
[----:B------:R-:W-:Y:S01]  /*0a10*/  VOTEU.ANY UP2, P2 ;  /* 0x00000000003f7886 */ /* 0x000fe20001040100 */
[----:B-1----:R-:W-:Y:S01]  /*0a20*/  R2UR UR8, R19 ;  /* 0x00000000130872ca */ /* 0x002fe200000e0000 */
[----:B------:R-:W-:Y:S01]  /*0a30*/  UMOV UR4, 0x40 ;  /* 0x0000004000047882 */ /* 0x000fe20000000000 */
[----:B------:R-:W-:Y:S01]  /*0a40*/  NOP ;  /* 0x0000000000007918 */ /* 0x000fe20000000000 */
[----:B------:R-:W-:Y:S01]  /*0a50*/  ISETP.EQ.AND P0, PT, R4, 0x2, P1 ;  /* 0x000000020400780c */ /* 0x000fe20000f02270 */
[----:B------:R-:W1:Y:S01]  /*0a60*/  @UP2 S2UR UR7, SR_CgaCtaId ;  /* 0x00000000000729c3 */ /* 0x000e620000008800 */
[----:B------:R-:W-:Y:S01]  /*0a70*/  @UP2 UMOV UR6, 0x400 ;  /* 0x0000040000062882 */ /* 0x000fe20000000000 */
[----:B------:R-:W-:-:S04]  /*0a80*/  @UP2 UIADD3 UR4, -UR4, 0x100000, URZ ;  /* 0x0010000004042890 */ /* 0x000fc8000fffe13f */
[----:B------:R-:W-:Y:S02]  /*0a90*/  @UP2 USHF.L.U32 UR5, UR4, 0xb, URZ ;  /* 0x0000000b04052899 */ /* 0x000fe4000800063f */
[----:B------:R-:W-:Y:S01]  /*0aa0*/  @UP2 USHF.L.U32 UR4, UR4, 0x1, URZ ;  /* 0x0000000104042899 */ /* 0x000fe2000800063f */
[----:B------:R-:W-:Y:S01]  /*0ab0*/  ISETP.NE.AND P3, PT, RZ, UR8, PT ;  /* 0x00000008ff007c0c */ /* 0x000fe2000bf65270 */
[----:B-1----:R-:W-:Y:S01]  /*0ac0*/  @UP2 ULEA UR6, UR7, UR6, 0x18 ;  /* 0x0000000607062291 */ /* 0x002fe2000f8ec03f */
[----:B------:R-:W-:Y:S01]  /*0ad0*/  VOTEU.ANY UP2, P2 ;  /* 0x00000000003f7886 */ /* 0x000fe20001040100 */
[----:B------:R-:W-:Y:S01]  /*0ae0*/  ISETP.EQ.AND P2, PT, R4, 0x1, P1 ;  /* 0x000000010400780c */ /* 0x000fe20000f42270 */
[----:B------:R-:W1:Y:S09]  /*0af0*/  FENCE.VIEW.ASYNC.S ;  /* 0x00000000000073c6 */ /* 0x000e720000000000 */
[----:B-1----:R1:W2:Y:S01]  /*0b00*/  @UP2 SYNCS.EXCH.64 URZ, [UR6+0x2e4b0], UR4 ;  /* 0x02e4b004063f25b2 */ /* 0x0022a20008000100 */
[----:B------:R-:W-:Y:S01]  /*0b10*/  NOP ;  /* 0x0000000000007918 */ /* 0x000fe20000000000 */
[----:B--234-:R-:W-:Y:S06]  /*0b20*/  BAR.SYNC.DEFER_BLOCKING 0x0 ;  /* 0x0000000000007b1d */ /* 0x01cfec0000010000 */
[----:B------:R-:W-:Y:S05]  /*0b30*/  @!P3 BRA `(.L_x_6) ;  /* 0x0000006800c8b947 */ /* 0x000fea0003800000 */
[----:B------:R-:W-:-:S06]  /*0b40*/  UISETP.GT.U32.AND UP0, UPT, UR10, 0x3, UPT ;  /* 0x000000030a00788c */ /* 0x000fcc000bf04070 */
[----:B------:R-:W-:-:S13]  /*0b50*/  PLOP3.LUT P0, PT, PT, PT, UP0, 0x80, 0x0 ;  /* 0x000000000000781c */ /* 0x000fda0003f0f008 */
[----:B-1----:R-:W-:Y:S05]  /*0b60*/  @P0 EXIT ;  /* 0x000000000000094d */ /* 0x002fea0003800000 */
.L_x_7:
[----:B------:R-:W-:-:S08]  /*0b70*/  NOP ;  /* 0x0000000000007918 */ /* 0x000fd00000000000 */
[----:B------:R-:W1:Y:S02]  /*0b80*/  USETMAXREG.TRY_ALLOC.CTAPOOL UP0, 0xf0 ;  /* 0x000000f0000079c8 */ /* 0x000e640008000600 */
[----:B-1----:R-:W-:-:S13]  /*0b90*/  PLOP3.LUT P0, PT, PT, PT, UP0, 0x80, 0x0 ;  /* 0x000000000000781c */ /* 0x002fda0003f0f008 */
[----:B------:R-:W-:Y:S05]  /*0ba0*/  @!P0 BRA `(.L_x_7) ;  /* 0xfffffffc00f08947 */ /* 0x000fea000383ffff */
[----:B------:R-:W-:Y:S02]  /*0bb0*/  ULDC UR4, c[0x0][0xa00] ;  /* 0x0002800000047ab9 */ /* 0x000fe40000000800 */
[----:B------:R-:W-:-:S13]  /*0bc0*/  ISETP.GE.AND P0, PT, R17, UR4, PT ;  /* 0x0000000411007c0c */ /* 0x000fda000bf06270 */
[----:B------:R-:W-:Y:S05]  /*0bd0*/  @P0 EXIT ;  /* 0x000000000000094d */ /* 0x000fea0003800000 */
[----:B------:R-:W-:Y:S01]  /*0be0*/  R2UR UR4, R19 ;  /* 0x00000000130472ca */ /* 0x000fe200000e0000 */
[----:B------:R-:W-:Y:S01]  /*0bf0*/  UMOV UR5, URZ ;  /* 0x0000003f00057c82 */ /* 0x000fe20008000000 */
[----:B------:R-:W-:Y:S01]  /*0c00*/  MOV R23, RZ ;  /* 0x000000ff00177202 */ /* 0x000fe20000000f00 */
[----:B------:R-:W-:Y:S01]  /*0c10*/  UMOV UR60, URZ ;  /* 0x0000003f003c7c82 */ /* 0x000fe20008000000 */
[----:B------:R-:W-:Y:S01]  /*0c20*/  MOV R154, UR5 ;  /* 0x00000005009a7c02 */ /* 0x000fe20008000f00 */
[----:B------:R-:W-:-:S08]  /*0c30*/  UMOV UR45, URZ ;  /* 0x0000003f002d7c82 */ /* 0x000fd00008000000 */
[----:B------:R-:W-:-:S04]  /*0c40*/  UISETP.NE.AND UP0, UPT, UR4, 0x1, UPT ;  /* 0x000000010400788c */ /* 0x000fc8000bf05270 */
[----:B------:R-:W-:-:S06]  /*0c50*/  USEL UR4, URZ, 0x1, UP0 ;  /* 0x000000013f047887 */ /* 0x000fcc0008000000 */
[----:B------:R-:W-:-:S07]  /*0c60*/  MOV R155, UR4 ;  /* 0x00000004009b7c02 */ /* 0x000fce0008000f00 */
.L_x_71:
[----:B------:R-:W-:Y:S01]  /*0c70*/  ULDC UR9, c[0x0][0xa04] ;  /* 0x0002810000097ab9 */ /* 0x000fe20000000800 */
[----:B------:R-:W-:Y:S01]  /*0c80*/  R2UR UR8, R17 ;  /* 0x00000000110872ca */ /* 0x000fe200000e0000 */
[----:B------:R-:W-:Y:S01]  /*0c90*/  UISETP.NE.AND UP0, UPT, UR9, 0x1, UPT ;  /* 0x000000010900788c */ /* 0x000fe2000bf05270 */
[----:B------:R-:W-:Y:S01]  /*0ca0*/  R2UR UR11, R19 ;  /* 0x00000000130b72ca */ /* 0x000fe200000e0000 */
[----:B------:R-:W-:Y:S01]  /*0cb0*/  ULDC UR4, c[0x0][0xa10] ;  /* 0x0002840000047ab9 */ /* 0x000fe20000000800 */
[----:B------:R-:W-:Y:S01]  /*0cc0*/  ULDC UR44, c[0x0][0xa1c] ;  /* 0x00028700002c7ab9 */ /* 0x000fe20000000800 */
[----:B------:R-:W-:-:S07]  /*0cd0*/  UISETP.NE.AND UP1, UPT, UR4, 0x1, UPT ;  /* 0x000000010400788c */ /* 0x000fce000bf25270 */
[----:B------:R-:W-:Y:S01]  /*0ce0*/  @UP0 ULDC.64 UR6, c[0x0][0xa08] ;  /* 0x0002820000060ab9 */ /* 0x000fe20000000a00 */
[----:B------:R-:W-:Y:S01]  /*0cf0*/  UMOV UR12, UR8 ;  /* 0x00000008000c7c82 */ /* 0x000fe20008000000 */
[----:B------:R-:W-:Y:S02]  /*0d00*/  UIMAD.WIDE.U32 UR4, UR8, UR6, URZ ;  /* 0x00000006080472a5 */ /* 0x000fe4000f8e003f */
[----:B------:R-:W-:Y:S02]  /*0d10*/  UISETP.NE.AND UP2, UPT, UR11, 0x1, UPT ;  /* 0x000000010b00788c */ /* 0x000fe4000bf45270 */
[----:B------:R-:W-:Y:S02]  /*0d20*/  @UP0 USHF.R.U32.HI UR12, URZ, UR7, UR5 ;  /* 0x000000073f0c0299 */ /* 0x000fe40008011605 */
[----:B------:R-:W-:Y:S01]  /*0d30*/  UISETP.NE.AND UP0, UPT, UR44, 0x1, UPT ;  /* 0x000000012c00788c */ /* 0x000fe2000bf05270 */
[----:B------:R-:W-:Y:S01]  /*0d40*/  @UP1 ULDC UR4, c[0x0][0xa14] ;  /* 0x0002850000041ab9 */ /* 0x000fe20000000800 */
[----:B------:R-:W-:Y:S01]  /*0d50*/  @UP1 ULDC UR6, c[0x0][0xa18] ;  /* 0x0002860000061ab9 */ /* 0x000fe20000000800 */
[----:B------:R-:W-:Y:S01]  /*0d60*/  UIMAD.WIDE.U32 UR4, UR12, UR4, URZ ;  /* 0x000000040c0472a5 */ /* 0x000fe2000f8e003f */
[----:B------:R-:W-:Y:S01]  /*0d70*/  PLOP3.LUT P0, PT, PT, PT, UP2, 0x80, 0x0 ;  /* 0x000000000000781c */ /* 0x000fe20003f0f028 */
[----:B------:R-:W-:Y:S01]  /*0d80*/  UMOV UR10, UR12 ;  /* 0x0000000c000a7c82 */ /* 0x000fe20008000000 */
[----:B------:R-:W-:Y:S01]  /*0d90*/  IADD3 R0, RZ, -UR12, RZ ;  /* 0x8000000cff007c10 */ /* 0x000fe2000fffe0ff */
[----:B------:R-:W-:Y:S01]  /*0da0*/  @UP1 USHF.R.U32.HI UR10, URZ, UR6, UR5 ;  /* 0x000000063f0a1299 */ /* 0x000fe20008011605 */
[----:B------:R-:W-:-:S03]  /*0db0*/  IMAD.U32 R157, RZ, RZ, UR12 ;  /* 0x0000000cff9d7e24 */ /* 0x000fc6000f8e00ff */
[----:B------:R-:W-:Y:S01]  /*0dc0*/  @UP0 ULDC.64 UR6, c[0x0][0xa20] ;  /* 0x0002880000060ab9 */ /* 0x000fe20000000a00 */
[----:B------:R-:W-:Y:S01]  /*0dd0*/  IMAD R0, R0, UR9, R17 ;  /* 0x0000000900007c24 */ /* 0x000fe2000f8e0211 */
[----:B------:R-:W-:Y:S02]  /*0de0*/  UIMAD.WIDE.U32 UR4, UR10, UR6, URZ ;  /* 0x000000060a0472a5 */ /* 0x000fe4000f8e003f */
[----:B------:R-:W-:Y:S01]  /*0df0*/  MOV R156, UR10 ;  /* 0x0000000a009c7c02 */ /* 0x000fe20008000f00 */
[----:B------:R-:W-:Y:S01]  /*0e00*/  UMOV UR6, UR10 ;  /* 0x0000000a00067c82 */ /* 0x000fe20008000000 */
[----:B------:R-:W-:Y:S01]  /*0e10*/  @UP0 USHF.R.U32.HI UR6, URZ, UR7, UR5 ;  /* 0x000000073f060299 */ /* 0x000fe20008011605 */
[----:B------:R-:W-:-:S03]  /*0e20*/  R2UR UR61, R0 ;  /* 0x00000000003d72ca */ /* 0x000fc600000e0000 */
[----:B------:R-:W-:-:S04]  /*0e30*/  UIADD3 UR4, -UR6, URZ, URZ ;  /* 0x0000003f06047290 */ /* 0x000fc8000fffe13f */
[----:B------:R-:W-:Y:S01]  /*0e40*/  UIMAD UR44, UR44, UR4, UR10 ;  /* 0x000000042c2c72a4 */ /* 0x000fe2000f8e020a */
[----:B------:R-:W-:Y:S11]  /*0e50*/  @!P0 BRA `(.L_x_8) ;  /* 0x00000000008c8947 */ /* 0x000ff60003800000 */
[----:B------:R-:W-:-:S13]  /*0e60*/  R2UR UR4, R19 ;  /* 0x00000000130472ca */ /* 0x000fda00000e0000 */
[----:B------:R-:W-:-:S06]  /*0e70*/  UISETP.NE.AND UP0, UPT, UR4, 0x2, UPT ;  /* 0x000000020400788c */ /* 0x000fcc000bf05270 */
[----:B------:R-:W-:-:S13]  /*0e80*/  PLOP3.LUT P1, PT, PT, PT, UP0, 0x80, 0x0 ;  /* 0x000000000000781c */ /* 0x000fda0003f2f008 */
[----:B------:R-:W-:Y:S05]  /*0e90*/  @!P1 BRA `(.L_x_9) ;  /* 0x00000000005c9947 */ /* 0x000fea0003800000 */
[----:B------:R-:W-:-:S13]  /*0ea0*/  R2UR UR4, R19 ;  /* 0x00000000130472ca */ /* 0x000fda00000e0000 */
[----:B------:R-:W-:-:S06]  /*0eb0*/  UISETP.NE.AND UP0, UPT, UR4, 0x3, UPT ;  /* 0x000000030400788c */ /* 0x000fcc000bf05270 */
[----:B------:R-:W-:-:S13]  /*0ec0*/  PLOP3.LUT P1, PT, PT, PT, UP0, 0x80, 0x0 ;  /* 0x000000000000781c */ /* 0x000fda0003f2f008 */
[----:B------:R-:W-:Y:S05]  /*0ed0*/  @!P1 BRA `(.L_x_10) ;  /* 0x0000000000309947 */ /* 0x000fea0003800000 */
[----:B------:R-:W-:-:S13]  /*0ee0*/  R2UR UR4, R19 ;  /* 0x00000000130472ca */ /* 0x000fda00000e0000 */
[----:B------:R-:W-:-:S06]  /*0ef0*/  UISETP.NE.AND UP0, UPT, UR4, 0x4, UPT ;  /* 0x000000040400788c */ /* 0x000fcc000bf05270 */
[----:B------:R-:W-:-:S13]  /*0f00*/  PLOP3.LUT P1, PT, PT, PT, UP0, 0x80, 0x0 ;  /* 0x000000000000781c */ /* 0x000fda0003f2f008 */
[----:B------:R-:W-:Y:S05]  /*0f10*/  @P1 BRA `(.L_x_11) ;  /* 0x0000000000741947 */ /* 0x000fea0003800000 */
[----:B------:R-:W-:Y:S01]  /*0f20*/  R2UR UR5, R154 ;  /* 0x000000009a0572ca */ /* 0x000fe200000e0000 */
[----:B------:R-:W-:Y:S02]  /*0f30*/  UIADD3 UR4, UR60, -0x1, URZ ;  /* 0xffffffff3c047890 */ /* 0x000fe4000fffe03f */
[----:B------:R-:W-:Y:S02]  /*0f40*/  ULOP3.LUT UR60, UR60, 0x1, URZ, 0xc, !UPT ;  /* 0x000000013c3c7892 */ /* 0x000fe4000f8e0c3f */
[----:B------:R-:W-:-:S04]  /*0f50*/  ULOP3.LUT UR4, UR4, 0x2, URZ, 0xc0, !UPT ;  /* 0x0000000204047892 */ /* 0x000fc8000f8ec03f */
[----:B------:R-:W-:-:S04]  /*0f60*/  USHF.R.U32.HI UR4, URZ, 0x1, UR4 ;  /* 0x000000013f047899 */ /* 0x000fc80008011604 */
[----:B------:R-:W-:-:S06]  /*0f70*/  ULOP3.LUT UR5, UR5, UR4, URZ, 0x3c, !UPT ;  /* 0x0000000405057292 */ /* 0x000fcc000f8e3c3f */
[----:B------:R-:W-:Y:S01]  /*0f80*/  MOV R154, UR5 ;  /* 0x00000005009a7c02 */ /* 0x000fe20008000f00 */
[----:B------:R-:W-:Y:S06]  /*0f90*/  BRA `(.L_x_11) ;  /* 0x0000000000547947 */ /* 0x000fec0003800000 */
.L_x_10:
[----:B------:R-:W-:Y:S01]  /*0fa0*/  R2UR UR5, R154 ;  /* 0x000000009a0572ca */ /* 0x000fe200000e0000 */
[----:B------:R-:W-:Y:S02]  /*0fb0*/  ULOP3.LUT UP0, URZ, UR60, 0x2, URZ, 0xc0, !UPT ;  /* 0x000000023c3f7892 */ /* 0x000fe4000f80c03f */
[----:B------:R-:W-:Y:S02]  /*0fc0*/  ULOP3.LUT UR60, UR60, 0x1, URZ, 0xc0, !UPT ;  /* 0x000000013c3c7892 */ /* 0x000fe4000f8ec03f */
[----:B------:R-:W-:-:S08]  /*0fd0*/  USEL UR4, URZ, 0x1, UP0 ;  /* 0x000000013f047887 */ /* 0x000fd00008000000 */
[----:B------:R-:W-:-:S06]  /*0fe0*/  ULOP3.LUT UR5, UR5, UR4, URZ, 0x3c, !UPT ;  /* 0x0000000405057292 */ /* 0x000fcc000f8e3c3f */
[----:B------:R-:W-:Y:S01]  /*0ff0*/  IMAD.U32 R154, RZ, RZ, UR5 ;  /* 0x00000005ff9a7e24 */ /* 0x000fe2000f8e00ff */
[----:B------:R-:W-:Y:S06]  /*1000*/  BRA `(.L_x_11) ;  /* 0x0000000000387947 */ /* 0x000fec0003800000 */
.L_x_9:
[----:B------:R-:W-:Y:S01]  /*1010*/  R2UR UR5, R154 ;  /* 0x000000009a0572ca */ /* 0x000fe200000e0000 */
[----:B------:R-:W-:Y:S02]  /*1020*/  UIADD3 UR4, UR60, 0x1, URZ ;  /* 0x000000013c047890 */ /* 0x000fe4000fffe03f */
[----:B------:R-:W-:Y:S02]  /*1030*/  ULOP3.LUT UR60, UR60, 0x1, URZ, 0xc, !UPT ;  /* 0x000000013c3c7892 */ /* 0x000fe4000f8e0c3f */
[----:B------:R-:W-:-:S04]  /*1040*/  UISETP.GT.U32.AND UP0, UPT, UR4, 0x1, UPT ;  /* 0x000000010400788c */ /* 0x000fc8000bf04070 */
[----:B------:R-:W-:-:S04]  /*1050*/  USEL UR4, URZ, 0x1, !UP0 ;  /* 0x000000013f047887 */ /* 0x000fc8000c000000 */
[----:B------:R-:W-:-:S06]  /*1060*/  ULOP3.LUT UR5, UR5, UR4, URZ, 0x3c, !UPT ;  /* 0x0000000405057292 */ /* 0x000fcc000f8e3c3f */
[----:B------:R-:W-:Y:S01]  /*1070*/  MOV R154, UR5 ;  /* 0x00000005009a7c02 */ /* 0x000fe20008000f00 */
[----:B------:R-:W-:Y:S06]  /*1080*/  BRA `(.L_x_11) ;  /* 0x0000000000187947 */ /* 0x000fec0003800000 */
.L_x_8:
[----:B------:R-:W-:Y:S01]  /*1090*/  R2UR UR5, R154 ;  /* 0x000000009a0572ca */ /* 0x000fe200000e0000 */
[----:B------:R-:W-:Y:S02]  /*10a0*/  UISETP.GT.U32.AND UP0, UPT, UR60, 0x1, UPT ;  /* 0x000000013c00788c */ /* 0x000fe4000bf04070 */
[----:B------:R-:W-:Y:S02]  /*10b0*/  ULOP3.LUT UR60, UR60, 0x1, URZ, 0xc0, !UPT ;  /* 0x000000013c3c7892 */ /* 0x000fe4000f8ec03f */
[----:B------:R-:W-:-:S08]  /*10c0*/  USEL UR4, URZ, 0x1, !UP0 ;  /* 0x000000013f047887 */ /* 0x000fd0000c000000 */
[----:B------:R-:W-:-:S06]  /*10d0*/  ULOP3.LUT UR5, UR5, UR4, URZ, 0x3c, !UPT ;  /* 0x0000000405057292 */ /* 0x000fcc000f8e3c3f */
[----:B------:R-:W-:-:S07]  /*10e0*/  MOV R154, UR5 ;  /* 0x00000005009a7c02 */ /* 0x000fce0008000f00 */
.L_x_11:
        /* <DEDUP_REMOVED lines=13> */
[----:B------:R-:W-:Y:S01]  /*11c0*/  ULEA UR61, UR61, 0x3, 0x1 ;  /* 0x000000033d3d7891 */ /* 0x000fe2000f8e083f */
[----:B------:R-:W-:Y:S11]  /*11d0*/  BRA `(.L_x_15) ;  /* 0x0000000000147947 */ /* 0x000ff60003800000 */
.L_x_14:
[----:B------:R-:W-:Y:S01]  /*11e0*/  ULEA UR61, UR61, 0x2, 0x1 ;  /* 0x000000023d3d7891 */ /* 0x000fe2000f8e083f */
[----:B------:R-:W-:Y:S11]  /*11f0*/  BRA `(.L_x_15) ;  /* 0x00000000000c7947 */ /* 0x000ff60003800000 */
.L_x_13:
[----:B------:R-:W-:Y:S01]  /*1200*/  ULEA UR61, UR61, 0x1, 0x1 ;  /* 0x000000013d3d7891 */ /* 0x000fe2000f8e083f */
[----:B------:R-:W-:Y:S11]  /*1210*/  BRA `(.L_x_15) ;  /* 0x0000000000047947 */ /* 0x000ff60003800000 */
.L_x_12:
[----:B------:R-:W-:-:S12]  /*1220*/  USHF.L.U32 UR61, UR61, 0x1, URZ ;  /* 0x000000013d3d7899 */ /* 0x000fd8000800063f */
.L_x_15:
[----:B------:R-:W-:-:S13]  /*1230*/  R2UR UR4, R16 ;  /* 0x00000000100472ca */ /* 0x000fda00000e0000 */
[----:B------:R-:W-:-:S04]  /*1240*/  ULOP3.LUT UR4, UR4, 0x1, URZ, 0xfc, !UPT ;  /* 0x0000000104047892 */ /* 0x000fc8000f8efc3f */
[----:B------:R-:W-:-:S06]  /*1250*/  UISETP.NE.AND UP0, UPT, UR4, 0x3, UPT ;  /* 0x000000030400788c */ /* 0x000fcc000bf05270 */
[----:B------:R-:W-:-:S13]  /*1260*/  PLOP3.LUT P0, PT, PT, PT, UP0, 0x80, 0x0 ;  /* 0x000000000000781c */ /* 0x000fda0003f0f008 */
[----:B------:R-:W-:Y:S05]  /*1270*/  @!P0 BRA `(.L_x_16) ;  /* 0x0000000000048947 */ /* 0x000fea0003800000 */
[----:B------:R-:W-:Y:S01]  /*1280*/  BPT.TRAP 0x1 ;  /* 0x000000040000795c */ /* 0x000fe20000300000 */
.L_x_16:
[----:B------:R-:W1:Y:S01]  /*1290*/  S2UR UR5, SR_CgaCtaId ;  /* 0x00000000000579c3 */ /* 0x000e620000008800 */
[----:B------:R-:W-:Y:S01]  /*12a0*/  R2UR UR8, R154 ;  /* 0x000000009a0872ca */ /* 0x000fe200000e0000 */
[----:B------:R-:W-:Y:S01]  /*12b0*/  UMOV UR4, 0x400 ;  /* 0x0000040000047882 */ /* 0x000fe20000000000 */
[----:B------:R-:W-:-:S11]  /*12c0*/  R2UR UR7, R18 ;  /* 0x00000000120772ca */ /* 0x000fd600000e0000 */
[----:B------:R-:W-:-:S04]  /*12d0*/  MOV R0, UR8 ;  /* 0x0000000800007c02 */ /* 0x000fc80008000f00 */
[----:B------:R-:W-:Y:S01]  /*12e0*/  SHF.L.U32 R0, R0, 0x1f, RZ ;  /* 0x0000001f00007819 */ /* 0x000fe200000006ff */
[----:B-1----:R-:W-:Y:S02]  /*12f0*/  ULEA UR4, UR5, UR4, 0x18 ;  /* 0x0000000405047291 */ /* 0x002fe4000f8ec03f */
[----:B------:R-:W-:Y:S02]  /*1300*/  ULOP3.LUT UR5, UR7, 0x1, URZ, 0xfc, !UPT ;  /* 0x0000000107057892 */ /* 0x000fe4000f8efc3f */
[----:B------:R-:W-:Y:S02]  /*1310*/  ULEA UR6, UR60, UR4, 0x3 ;  /* 0x000000043c067291 */ /* 0x000fe4000f8e183f */
[----:B------:R-:W-:-:S06]  /*1320*/  UISETP.NE.AND UP0, UPT, UR5, 0x3, UPT ;  /* 0x000000030500788c */ /* 0x000fcc000bf05270 */
[----:B------:R-:W-:Y:S01]  /*1330*/  PLOP3.LUT P0, PT, PT, PT, UP0, 0x80, 0x0 ;  /* 0x000000000000781c */ /* 0x000fe20003f0f008 */
[----:B------:R-:W1:Y:S02]  /*1340*/  SYNCS.PHASECHK.TRANS64.TRYWAIT P1, [UR6+0x2e450], R0 ;  /* 0x02e45000ff0075a7 */ /* 0x000e640008020146 */
[----:B-1----:R-:W-:Y:S10]  /*1350*/  @!P1 BRA `(.L_x_17) ;  /* 0x0000007c00b49947 */ /* 0x002ff40003800000 */
.L_x_117:
[----:B------:R-:W-:Y:S05]  /*1360*/  @!P0 BRA `(.L_x_18) ;  /* 0x0000000000048947 */ /* 0x000fea0003800000 */
[----:B------:R-:W-:Y:S01]  /*1370*/  BPT.TRAP 0x1 ;  /* 0x000000040000795c */ /* 0x000fe20000300000 */
.L_x_18:
[----:B------:R-:W-:Y:S01]  /*1380*/  ULEA UR48, UR45, UR4, 0x3 ;  /* 0x000000042d307291 */ /* 0x000fe2000f8e183f */
[----:B-1----:R-:W-:Y:S01]  /*1390*/  SHF.L.U32 R0, R23, 0x1f, RZ ;  /* 0x0000001f17007819 */ /* 0x002fe200000006ff */
[----:B------:R-:W-:Y:S01]  /*13a0*/  UIADD3 UR5, UR4, 0x2e490, URZ ;  /* 0x0002e49004057890 */ /* 0x000fe2000fffe03f */
[----:B------:R-:W-:Y:S02]  /*13b0*/  R2UR UR6, R19 ;  /* 0x00000000130672ca */ /* 0x000fe400000e0000 */
[----:B------:R-:W-:-:S04]  /*13c0*/  SHF.L.U32 R3, R155, 0x1f, RZ ;  /* 0x0000001f9b037819 */ /* 0x000fc800000006ff */
[----:B------:R-:W1:Y:S07]  /*13d0*/  SYNCS.PHASECHK.TRANS64.TRYWAIT P1, [UR48+0x2e400], R0 ;  /* 0x02e40000ff0075a7 */ /* 0x000e6e0008020170 */
[----:B------:R-:W-:Y:S02]  /*13e0*/  ULEA UR49, UR6, 0xfffffff8, 0x3 ;  /* 0xfffffff806317891 */ /* 0x000fe4000f8e183f */
[----:B------:R-:W-:Y:S02]  /*13f0*/  ULEA UR6, UR6, UR5, 0x3 ;  /* 0x0000000506067291 */ /* 0x000fe4000f8e183f */
[----:B------:R-:W-:Y:S01]  /*1400*/  ULOP3.LUT UR49, UR49, 0x8, URZ, 0xc, !UPT ;  /* 0x0000000831317892 */ /* 0x000fe2000f8e0c3f */
[----:B-1----:R-:W-:Y:S11]  /*1410*/  @!P1 BRA `(.L_x_19) ;  /* 0x0000007c009c9947 */ /* 0x002ff60003800000 */
.L_x_118:
[----:B------:R-:W2:Y:S02]  /*1420*/  SYNCS.PHASECHK.TRANS64.TRYWAIT P1, [UR6+-0x8], R3 ;  /* 0xfffff803ff0075a7 */ /* 0x000ea40008020146 */
[----:B--2---:R-:W-:Y:S05]  /*1430*/  @!P1 BRA `(.L_x_20) ;  /* 0x0000007c00ac9947 */ /* 0x004fea0003800000 */
.L_x_119:
[----:B------:R-:W-:Y:S01]  /*1440*/  UIADD3 UR7, UR4, 0xc000, URZ ;  /* 0x0000c00004077890 */ /* 0x000fe2000fffe03f */
[----:B------:R-:W-:Y:S01]  /*1450*/  WARPGROUP.ARRIVE ;  /* 0x00000000000079c5 */ /* 0x000fe20000000000 */
[----:B------:R-:W-:Y:S02]  /*1460*/  USHF.R.U32.HI UR6, URZ, 0x4, UR4 ;  /* 0x000000043f067899 */ /* 0x000fe40008011604 */
[----:B------:R-:W-:Y:S02]  /*1470*/  USHF.R.U32.HI UR7, URZ, 0x4, UR7 ;  /* 0x000000043f077899 */ /* 0x000fe40008011607 */
[----:B------:R-:W-:Y:S02]  /*1480*/  ULOP3.LUT UR6, UR6, 0x3fff, URZ, 0xc0, !UPT ;  /* 0x00003fff06067892 */ /* 0x000fe4000f8ec03f */
[----:B------:R-:W-:Y:S02]  /*1490*/  ULOP3.LUT UR47, UR7, 0x3fff, URZ, 0xc0, !UPT ;  /* 0x00003fff072f7892 */ /* 0x000fe4000f8ec03f */
[----:B------:R-:W-:-:S02]  /*14a0*/  ULOP3.LUT UR6, UR6, 0x10000, URZ, 0xfc, !UPT ;  /* 0x0001000006067892 */ /* 0x000fc4000f8efc3f */
[----:B------:R-:W-:Y:S02]  /*14b0*/  ULOP3.LUT UR46, UR47, 0x10000, URZ, 0xfc, !UPT ;  /* 0x000100002f2e7892 */ /* 0x000fe4000f8efc3f */
[----:B------:R-:W-:Y:S02]  /*14c0*/  UIMAD UR6, UR60, 0x600, UR6 ;  /* 0x000006003c0678a4 */ /* 0x000fe4000f8e0206 */
[----:B------:R-:W-:Y:S01]  /*14d0*/  UIMAD UR7, UR45, 0x600, UR46 ;  /* 0x000006002d0778a4 */ /* 0x000fe2000f8e022e */
[----:B------:R-:W-:Y:S01]  /*14e0*/  UMOV UR9, 0x40000040 ;  /* 0x4000004000097882 */ /* 0x000fe20000000000 */
[----:B------:R-:W-:Y:S01]  /*14f0*/  UMOV UR11, 0x40000040 ;  /* 0x40000040000b7882 */ /* 0x000fe20000000000 */
[----:B------:R-:W-:Y:S01]  /*1500*/  UIADD3 UR56, UR6, 0x2, URZ ;  /* 0x0000000206387890 */ /* 0x000fe2000fffe03f */
[----:B------:R-:W-:Y:S01]  /*1510*/  IMAD.U32 R153, RZ, RZ, UR9 ;  /* 0x00000009ff997e24 */ /* 0x000fe2000f8e00ff */
[----:B------:R-:W-:Y:S02]  /*1520*/  UMOV UR8, UR6 ;  /* 0x0000000600087c82 */ /* 0x000fe40008000000 */
[----:B------:R-:W-:Y:S01]  /*1530*/  UMOV UR10, UR7 ;  /* 0x00000007000a7c82 */ /* 0x000fe20008000000 */
[----:B------:R-:W-:Y:S01]  /*1540*/  UIADD3 UR58, UR7, 0x2, URZ ;  /* 0x00000002073a7890 */ /* 0x000fe2000fffe03f */
[----:B------:R-:W-:Y:S01]  /*1550*/  HGMMA.64x64x16.F32 R24, gdesc[UR8], RZ, !UPT, gsb0 ;  /* 0x00e00000081879f0 */ /* 0x000fe2000c0008ff */
[----:B------:R-:W-:Y:S01]  /*1560*/  UMOV UR57, 0x40000040 ;  /* 0x4000004000397882 */ /* 0x000fe20000000000 */
[----:B------:R-:W-:Y:S01]  /*1570*/  UMOV UR59, 0x40000040 ;  /* 0x40000040003b7882 */ /* 0x000fe20000000000 */
[----:B------:R-:W-:Y:S01]  /*1580*/  MOV R152, UR8 ;  /* 0x0000000800987c02 */ /* 0x000fe20008000f00 */
[----:B------:R-:W-:-:S02]  /*1590*/  UIADD3 UR8, UR6, 0x4, URZ ;  /* 0x0000000406087890 */ /* 0x000fc4000fffe03f */
[----:B------:R-:W-:Y:S01]  /*15a0*/  UIADD3 UR10, UR7, 0x4, URZ ;  /* 0x00000004070a7890 */ /* 0x000fe2000fffe03f */
[----:B------:R-:W-:Y:S01]  /*15b0*/  UMOV UR9, 0x40000040 ;  /* 0x4000004000097882 */ /* 0x000fe20000000000 */
[----:B------:R-:W-:Y:S01]  /*15c0*/  UMOV UR11, 0x40000040 ;  /* 0x40000040000b7882 */ /* 0x000fe20000000000 */
[----:B------:R-:W-:Y:S02]  /*15d0*/  UIADD3 UR12, UR6, 0x6, URZ ;  /* 0x00000006060c7890 */ /* 0x000fe4000fffe03f */
[----:B------:R-:W-:Y:S01]  /*15e0*/  UIADD3 UR14, UR7, 0x6, URZ ;  /* 0x00000006070e7890 */ /* 0x000fe2000fffe03f */
[----:B------:R-:W-:Y:S01]  /*15f0*/  UMOV UR13, 0x40000040 ;  /* 0x40000040000d7882 */ /* 0x000fe20000000000 */
[----:B------:R-:W-:Y:S01]  /*1600*/  UMOV UR15, 0x40000040 ;  /* 0x40000040000f7882 */ /* 0x000fe20000000000 */
[----:B------:R-:W-:Y:S02]  /*1610*/  UIADD3 UR16, UR6, 0x200, URZ ;  /* 0x0000020006107890 */ /* 0x000fe4000fffe03f */
[----:B------:R-:W-:Y:S01]  /*1620*/  UIADD3 UR18, UR7, 0x200, URZ ;  /* 0x0000020007127890 */ /* 0x000fe2000fffe03f */
[----:B------:R-:W-:Y:S01]  /*1630*/  UMOV UR17, 0x40000040 ;  /* 0x4000004000117882 */ /* 0x000fe20000000000 */
[----:B------:R-:W-:Y:S01]  /*1640*/  UMOV UR19, 0x40000040 ;  /* 0x4000004000137882 */ /* 0x000fe20000000000 */
        /* <DEDUP_REMOVED lines=28> */
[----:B------:R-:W-:Y:S01]  /*1810*/  ULDC UR6, c[0x0][0x604] ;  /* 0x0001810000067ab9 */ /* 0x000fe20000000800 */
[----:B------:R-:W-:Y:S02]  /*1820*/  WARPGROUP.DEPBAR.LE gsb0, 0x0 ;  /* 0x00008000000079c5 */ /* 0x000fe40000010000 */
[----:B------:R-:W-:-:S06]  /*1830*/  WARPGROUP.ARRIVE ;  /* 0x00000000000079c5 */ /* 0x000fcc0000000000 */
[----:B------:R-:W-:Y:S03]  /*1840*/  HGMMA.64x64x16.F32 R24, gdesc[UR56], R24, gsb0 ;  /* 0x00e00000381879f0 */ /* 0x000fe60008000818 */
        /* <DEDUP_REMOVED lines=31> */
[----:B-1----:R-:W-:-:S04]  /*1a40*/  FMNMX R3, R24, R25, !PT ;  /* 0x0000001918037209 */ /* 0x002fc80007800000 */
[----:B------:R-:W-:-:S04]  /*1a50*/  FMNMX R0, R28, R3, !PT ;  /* 0x000000031c007209 */ /* 0x000fc80007800000 */
        /* <DEDUP_REMOVED lines=12> */
[----:B------:R-:W-:-:S05]  /*1b20*/  FMNMX R4, R53, R0, !PT ;  /* 0x0000000035047209 */ /* 0x000fca0007800000 */
[----:B------:R-:W1:Y:S02]  /*1b30*/  SHFL.BFLY PT, R3, R4, 0x1, 0x1f ;  /* 0x0c201f0004037f89 */ /* 0x000e6400000e0000 */
[----:B-1----:R-:W-:Y:S02]  /*1b40*/  FMNMX R6, R4, R3, !PT ;  /* 0x0000000304067209 */ /* 0x002fe40007800000 */
[----:B------:R-:W-:-:S03]  /*1b50*/  FMNMX R3, R26, R27, !PT ;  /* 0x0000001b1a037209 */ /* 0x000fc60007800000 */
[----:B------:R-:W1:Y:S01]  /*1b60*/  SHFL.BFLY PT, R5, R6, 0x2, 0x1f ;  /* 0x0c401f0006057f89 */ /* 0x000e6200000e0000 */
[----:B------:R-:W-:-:S04]  /*1b70*/  FMNMX R0, R30, R3, !PT ;  /* 0x000000031e007209 */ /* 0x000fc80007800000 */
[----:B------:R-:W-:-:S04]  /*1b80*/  FMNMX R3, R31, R0, !PT ;  /* 0x000000001f037209 */ /* 0x000fc80007800000 */
[----:B------:R-:W-:-:S04]  /*1b90*/  FMNMX R0, R34, R3, !PT ;  /* 0x0000000322007209 */ /* 0x000fc80007800000 */
[----:B------:R-:W-:-:S04]  /*1ba0*/  FMNMX R3, R35, R0, !PT ;  /* 0x0000000023037209 */ /* 0x000fc80007800000 */
[----:B------:R-:W-:-:S04]  /*1bb0*/  FMNMX R0, R38, R3, !PT ;  /* 0x0000000326007209 */ /* 0x000fc80007800000 */
[----:B------:R-:W-:Y:S02]  /*1bc0*/  FMNMX R3, R39, R0, !PT ;  /* 0x0000000027037209 */ /* 0x000fe40007800000 */
[----:B-1----:R-:W-:Y:S02]  /*1bd0*/  FMNMX R5, R6, R5, !PT ;  /* 0x0000000506057209 */ /* 0x002fe40007800000 */
[----:B------:R-:W-:Y:S02]  /*1be0*/  FMNMX R0, R42, R3, !PT ;  /* 0x000000032a007209 */ /* 0x000fe40007800000 */
[----:B------:R-:W-:Y:S02]  /*1bf0*/  FSETP.NEU.AND P1, PT, R5, -INF , PT ;  /* 0xff8000000500780b */ /* 0x000fe40003f2d000 */
[----:B------:R-:W-:Y:S02]  /*1c00*/  FMNMX R3, R43, R0, !PT ;  /* 0x000000002b037209 */ /* 0x000fe40007800000 */
[----:B------:R-:W-:-:S02]  /*1c10*/  FSEL R4, R5, RZ, P1 ;  /* 0x000000ff05047208 */ /* 0x000fc40000800000 */
[----:B------:R-:W-:-:S03]  /*1c20*/  FMNMX R0, R46, R3, !PT ;  /* 0x000000032e007209 */ /* 0x000fc60007800000 */
[----:B------:R-:W-:Y:S01]  /*1c30*/  FMUL R6, R4, UR6 ;  /* 0x0000000604067c20 */ /* 0x000fe20008400000 */
[----:B------:R-:W-:-:S03]  /*1c40*/  FMNMX R3, R47, R0, !PT ;  /* 0x000000002f037209 */ /* 0x000fc60007800000 */
[--C-:B------:R-:W-:Y:S01]  /*1c50*/  FFMA R25, R25, UR6, -R6.reuse ;  /* 0x0000000619197c23 */ /* 0x100fe20008000806 */
[--C-:B------:R-:W-:Y:S01]  /*1c60*/  FFMA R24, R24, UR6, -R6.reuse ;  /* 0x0000000618187c23 */ /* 0x100fe20008000806 */
[----:B------:R-:W-:Y:S01]  /*1c70*/  FMNMX R0, R50, R3, !PT ;  /* 0x0000000332007209 */ /* 0x000fe20007800000 */
[--C-:B------:R-:W-:Y:S01]  /*1c80*/  FFMA R36, R36, UR6, -R6.reuse ;  /* 0x0000000624247c23 */ /* 0x100fe20008000806 */
[--C-:B------:R-:W-:Y:S01]  /*1c90*/  FFMA R29, R29, UR6, -R6.reuse ;  /* 0x000000061d1d7c23 */ /* 0x100fe20008000806 */
[----:B------:R-:W-:Y:S01]  /*1ca0*/  FSETP.GEU.AND P6, PT, R25, -126, PT ;  /* 0xc2fc00001900780b */ /* 0x000fe20003fce000 */
[--C-:B------:R-:W-:Y:S01]  /*1cb0*/  FFMA R37, R37, UR6, -R6.reuse ;  /* 0x0000000625257c23 */ /* 0x100fe20008000806 */
[----:B------:R-:W-:Y:S01]  /*1cc0*/  FSETP.GEU.AND P5, PT, R24, -126, PT ;  /* 0xc2fc00001800780b */ /* 0x000fe20003fae000 */
[--C-:B------:R-:W-:Y:S01]  /*1cd0*/  FFMA R28, R28, UR6, -R6.reuse ;  /* 0x000000061c1c7c23 */ /* 0x100fe20008000806 */
[----:B------:R-:W-:Y:S01]  /*1ce0*/  FMNMX R3, R51, R0, !PT ;  /* 0x0000000033037209 */ /* 0x000fe20007800000 */
[--C-:B------:R-:W-:Y:S01]  /*1cf0*/  FFMA R32, R32, UR6, -R6.reuse ;  /* 0x0000000620207c23 */ /* 0x100fe20008000806 */
[--C-:B------:R-:W-:Y:S01]  /*1d00*/  FFMA R33, R33, UR6, -R6.reuse ;  /* 0x0000000621217c23 */ /* 0x100fe20008000806 */
[----:B------:R-:W-:Y:S01]  /*1d10*/  FSETP.GEU.AND P2, PT, R29, -126, PT ;  /* 0xc2fc00001d00780b */ /* 0x000fe20003f4e000 */
[--C-:B------:R-:W-:Y:S01]  /*1d20*/  FFMA R40, R40, UR6, -R6.reuse ;  /* 0x0000000628287c23 */ /* 0x100fe20008000806 */
[----:B------:R-:W-:Y:S01]  /*1d30*/  FMNMX R0, R54, R3, !PT ;  /* 0x0000000336007209 */ /* 0x000fe20007800000 */
[--C-:B------:R-:W-:Y:S01]  /*1d40*/  FFMA R41, R41, UR6, -R6.reuse ;  /* 0x0000000629297c23 */ /* 0x100fe20008000806 */
[----:B------:R-:W-:Y:S01]  /*1d50*/  FSETP.GEU.AND P3, PT, R28, -126, PT ;  /* 0xc2fc00001c00780b */ /* 0x000fe20003f6e000 */
[--C-:B------:R-:W-:Y:S01]  /*1d60*/  FFMA R44, R44, UR6, -R6.reuse ;  /* 0x000000062c2c7c23 */ /* 0x100fe20008000806 */
[----:B------:R-:W-:Y:S01]  /*1d70*/  FMNMX R0, R55, R0, !PT ;  /* 0x0000000037007209 */ /* 0x000fe20007800000 */
[----:B------:R-:W-:Y:S01]  /*1d80*/  @!P6 FMUL R25, R25, 0.5 ;  /* 0x3f0000001919e820 */ /* 0x000fe20000400000 */
[----:B------:R-:W-:Y:S01]  /*1d90*/  @!P5 FMUL R24, R24, 0.5 ;  /* 0x3f0000001818d820 */ /* 0x000fe20000400000 */
[----:B------:R-:W-:Y:S01]  /*1da0*/  FSETP.GEU.AND P1, PT, R32, -126, PT ;  /* 0xc2fc00002000780b */ /* 0x000fe20003f2e000 */
[--C-:B------:R-:W-:Y:S01]  /*1db0*/  FFMA R48, R48, UR6, -R6.reuse ;  /* 0x0000000630307c23 */ /* 0x100fe20008000806 */
[----:B------:R-:W1:Y:S01]  /*1dc0*/  SHFL.BFLY PT, R3, R0, 0x1, 0x1f ;  /* 0x0c201f0000037f89 */ /* 0x000e6200000e0000 */
[----:B------:R-:W2:Y:S01]  /*1dd0*/  MUFU.EX2 R120, R24 ;  /* 0x0000001800787308 */ /* 0x000ea20000000800 */
[----:B------:R-:W-:Y:S01]  /*1de0*/  FSETP.GEU.AND P4, PT, R33, -126, PT ;  /* 0xc2fc00002100780b */ /* 0x000fe20003f8e000 */
[----:B------:R-:W-:Y:S01]  /*1df0*/  @!P2 FMUL R29, R29, 0.5 ;  /* 0x3f0000001d1da820 */ /* 0x000fe20000400000 */
[--C-:B------:R-:W-:Y:S01]  /*1e00*/  FFMA R45, R45, UR6, -R6.reuse ;  /* 0x000000062d2d7c23 */ /* 0x100fe20008000806 */
[--C-:B------:R-:W-:Y:S01]  /*1e10*/  FFMA R49, R49, UR6, -R6.reuse ;  /* 0x0000000631317c23 */ /* 0x100fe20008000806 */
[----:B------:R-:W-:Y:S01]  /*1e20*/  @!P3 FMUL R28, R28, 0.5 ;  /* 0x3f0000001c1cb820 */ /* 0x000fe20000400000 */
[--C-:B------:R-:W-:Y:S01]  /*1e30*/  FFMA R52, R52, UR6, -R6.reuse ;  /* 0x0000000634347c23 */ /* 0x100fe20008000806 */
[----:B------:R-:W-:Y:S01]  /*1e40*/  FFMA R6, R53, UR6, -R6 ;  /* 0x0000000635067c23 */ /* 0x000fe20008000806 */
[----:B------:R-:W3:Y:S02]  /*1e50*/  MUFU.EX2 R25, R25 ;  /* 0x0000001900197308 */ /* 0x000ee40000000800 */
[----:B------:R-:W-:-:S04]  /*1e60*/  @!P1 FMUL R32, R32, 0.5 ;  /* 0x3f00000020209820 */ /* 0x000fc80000400000 */
[----:B------:R-:W-:Y:S02]  /*1e70*/  @!P4 FMUL R33, R33, 0.5 ;  /* 0x3f0000002121c820 */ /* 0x000fe40000400000 */
[----:B------:R-:W4:Y:S01]  /*1e80*/  MUFU.EX2 R122, R28 ;  /* 0x0000001c007a7308 */ /* 0x000f220000000800 */
[----:B--2---:R-:W-:Y:S01]  /*1e90*/  @!P5 FMUL R120, R120, R120 ;  /* 0x000000787878d220 */ /* 0x004fe20000400000 */
[----:B------:R-:W-:Y:S02]  /*1ea0*/  FSETP.GEU.AND P5, PT, R36, -126, PT ;  /* 0xc2fc00002400780b */ /* 0x000fe40003fae000 */
[----:B-1----:R-:W-:-:S04]  /*1eb0*/  FMNMX R3, R0, R3, !PT ;  /* 0x0000000300037209 */ /* 0x002fc80007800000 */
[----:B------:R-:W1:Y:S01]  /*1ec0*/  MUFU.EX2 R29, R29 ;  /* 0x0000001d001d7308 */ /* 0x000e620000000800 */
[----:B---3--:R-:W-:Y:S01]  /*1ed0*/  @!P6 FMUL R25, R25, R25 ;  /* 0x000000191919e220 */ /* 0x008fe20000400000 */
[----:B------:R-:W-:Y:S01]  /*1ee0*/  FSETP.GEU.AND P6, PT, R37, -126, PT ;  /* 0xc2fc00002500780b */ /* 0x000fe20003fce000 */
[----:B------:R-:W2:Y:S04]  /*1ef0*/  SHFL.BFLY PT, R4, R3, 0x2, 0x1f ;  /* 0x0c401f0003047f89 */ /* 0x000ea800000e0000 */
[----:B------:R-:W-:Y:S01]  /*1f00*/  @!P5 FMUL R36, R36, 0.5 ;  /* 0x3f0000002424d820 */ /* 0x000fe20000400000 */
[----:B------:R-:W3:Y:S01]  /*1f10*/  MUFU.EX2 R124, R32 ;  /* 0x00000020007c7308 */ /* 0x000ee20000000800 */
[----:B----4-:R-:W-:Y:S01]  /*1f20*/  @!P3 FMUL R122, R122, R122 ;  /* 0x0000007a7a7ab220 */ /* 0x010fe20000400000 */
[----:B------:R-:W-:-:S05]  /*1f30*/  FSETP.GEU.AND P3, PT, R40, -126, PT ;  /* 0xc2fc00002800780b */ /* 0x000fca0003f6e000 */
[----:B------:R-:W-:Y:S01]  /*1f40*/  @!P6 FMUL R37, R37, 0.5 ;  /* 0x3f0000002525e820 */ /* 0x000fe20000400000 */
[----:B------:R-:W4:Y:S01]  /*1f50*/  MUFU.EX2 R126, R36 ;  /* 0x00000024007e7308 */ /* 0x000f220000000800 */
[----:B-1----:R-:W-:Y:S01]  /*1f60*/  @!P2 FMUL R29, R29, R29 ;  /* 0x0000001d1d1da220 */ /* 0x002fe20000400000 */
[----:B------:R-:W-:-:S05]  /*1f70*/  FSETP.GEU.AND P2, PT, R41, -126, PT ;  /* 0xc2fc00002900780b */ /* 0x000fca0003f4e000 */
[----:B------:R-:W-:Y:S01]  /*1f80*/  @!P3 FMUL R40, R40, 0.5 ;  /* 0x3f0000002828b820 */ /* 0x000fe20000400000 */
[----:B------:R-:W1:Y:S01]  /*1f90*/  MUFU.EX2 R37, R37 ;  /* 0x0000002500257308 */ /* 0x000e620000000800 */
[----:B---3--:R-:W-:Y:S01]  /*1fa0*/  @!P1 FMUL R124, R124, R124 ;  /* 0x0000007c7c7c9220 */ /* 0x008fe20000400000 */
[----:B------:R-:W-:Y:S02]  /*1fb0*/  FSETP.GEU.AND P1, PT, R44, -126, PT ;  /* 0xc2fc00002c00780b */ /* 0x000fe40003f2e000 */
[----:B--2---:R-:W-:-:S03]  /*1fc0*/  FMNMX R4, R3, R4, !PT ;  /* 0x0000000403047209 */ /* 0x004fc60007800000 */
[----:B------:R-:W-:Y:S01]  /*1fd0*/  @!P2 FMUL R41, R41, 0.5 ;  /* 0x3f0000002929a820 */ /* 0x000fe20000400000 */
[----:B------:R-:W2:Y:S01]  /*1fe0*/  MUFU.EX2 R33, R33 ;  /* 0x0000002100217308 */ /* 0x000ea20000000800 */
[----:B----4-:R-:W-:Y:S01]  /*1ff0*/  @!P5 FMUL R126, R126, R126 ;  /* 0x0000007e7e7ed220 */ /* 0x010fe20000400000 */
[----:B------:R-:W-:-:S04]  /*2000*/  FSETP.NEU.AND P5, PT, R4, -INF , PT ;  /* 0xff8000000400780b */ /* 0x000fc80003fad000 */
[----:B------:R-:W-:Y:S01]  /*2010*/  FSEL R0, R4, RZ, P5 ;  /* 0x000000ff04007208 */ /* 0x000fe20002800000 */
[----:B------:R-:W-:Y:S01]  /*2020*/  @!P1 FMUL R44, R44, 0.5 ;  /* 0x3f0000002c2c9820 */ /* 0x000fe20000400000 */
[----:B------:R-:W-:Y:S01]  /*2030*/  FSETP.GEU.AND P5, PT, R49, -126, PT ;  /* 0xc2fc00003100780b */ /* 0x000fe20003fae000 */
[----:B-1----:R-:W-:Y:S01]  /*2040*/  @!P6 FMUL R37, R37, R37 ;  /* 0x000000252525e220 */ /* 0x002fe20000400000 */
[----:B------:R-:W-:Y:S01]  /*2050*/  FSETP.GEU.AND P6, PT, R48, -126, PT ;  /* 0xc2fc00003000780b */ /* 0x000fe20003fce000 */
[----:B------:R-:W1:Y:S01]  /*2060*/  MUFU.EX2 R7, R40 ;  /* 0x0000002800077308 */ /* 0x000e620000000800 */
[----:B------:R-:W-:-:S04]  /*2070*/  FMUL R0, R0, UR6 ;  /* 0x0000000600007c20 */ /* 0x000fc80008400000 */
[--C-:B------:R-:W-:Y:S01]  /*2080*/  FFMA R26, R26, UR6, -R0.reuse ;  /* 0x000000061a1a7c23 */ /* 0x100fe20008000800 */
[----:B--2---:R-:W-:Y:S01]  /*2090*/  @!P4 FMUL R33, R33, R33 ;  /* 0x000000212121c220 */ /* 0x004fe20000400000 */
[----:B------:R-:W-:Y:S01]  /*20a0*/  FSETP.GEU.AND P4, PT, R45, -126, PT ;  /* 0xc2fc00002d00780b */ /* 0x000fe20003f8e000 */
[----:B------:R-:W2:Y:S01]  /*20b0*/  MUFU.EX2 R128, R41 ;  /* 0x0000002900807308 */ /* 0x000ea20000000800 */
[--C-:B------:R-:W-:Y:S01]  /*20c0*/  FFMA R30, R30, UR6, -R0.reuse ;  /* 0x000000061e1e7c23 */ /* 0x100fe20008000800 */
[----:B------:R-:W-:Y:S01]  /*20d0*/  @!P5 FMUL R49, R49, 0.5 ;  /* 0x3f0000003131d820 */ /* 0x000fe20000400000 */
[--C-:B------:R-:W-:Y:S01]  /*20e0*/  FFMA R27, R27, UR6, -R0.reuse ;  /* 0x000000061b1b7c23 */ /* 0x100fe20008000800 */
[----:B------:R-:W-:Y:S01]  /*20f0*/  @!P6 FMUL R48, R48, 0.5 ;  /* 0x3f0000003030e820 */ /* 0x000fe20000400000 */
[--C-:B------:R-:W-:Y:S01]  /*2100*/  FFMA R31, R31, UR6, -R0.reuse ;  /* 0x000000061f1f7c23 */ /* 0x100fe20008000800 */
[--C-:B------:R-:W-:Y:S01]  /*2110*/  FFMA R34, R34, UR6, -R0.reuse ;  /* 0x0000000622227c23 */ /* 0x100fe20008000800 */
[--C-:B------:R-:W-:Y:S01]  /*2120*/  FFMA R38, R38, UR6, -R0.reuse ;  /* 0x0000000626267c23 */ /* 0x100fe20008000800 */
[----:B------:R-:W3:Y:S01]  /*2130*/  MUFU.EX2 R9, R44 ;  /* 0x0000002c00097308 */ /* 0x000ee20000000800 */
[----:B-1----:R-:W-:Y:S01]  /*2140*/  @!P3 FMUL R7, R7, R7 ;  /* 0x000000070707b220 */ /* 0x002fe20000400000 */
[----:B------:R-:W-:Y:S01]  /*2150*/  FSETP.GEU.AND P3, PT, R52, -126, PT ;  /* 0xc2fc00003400780b */ /* 0x000fe20003f6e000 */
[--C-:B------:R-:W-:Y:S01]  /*2160*/  FFMA R42, R42, UR6, -R0.reuse ;  /* 0x000000062a2a7c23 */ /* 0x100fe20008000800 */
[----:B------:R-:W-:Y:S01]  /*2170*/  @!P4 FMUL R45, R45, 0.5 ;  /* 0x3f0000002d2dc820 */ /* 0x000fe20000400000 */
[--C-:B------:R-:W-:Y:S01]  /*2180*/  FFMA R35, R35, UR6, -R0.reuse ;  /* 0x0000000623237c23 */ /* 0x100fe20008000800 */
[--C-:B------:R-:W-:Y:S01]  /*2190*/  FFMA R39, R39, UR6, -R0.reuse ;  /* 0x0000000627277c23 */ /* 0x100fe20008000800 */
[--C-:B------:R-:W-:Y:S01]  /*21a0*/  FFMA R43, R43, UR6, -R0.reuse ;  /* 0x000000062b2b7c23 */ /* 0x100fe20008000800 */
[----:B------:R-:W1:Y:S01]  /*21b0*/  MUFU.EX2 R11, R48 ;  /* 0x00000030000b7308 */ /* 0x000e620000000800 */
[----:B--2---:R-:W-:Y:S01]  /*21c0*/  @!P2 FMUL R128, R128, R128 ;  /* 0x000000808080a220 */ /* 0x004fe20000400000 */
[----:B------:R-:W-:Y:S01]  /*21d0*/  FSETP.GEU.AND P2, PT, R6, -126, PT ;  /* 0xc2fc00000600780b */ /* 0x000fe20003f4e000 */
[--C-:B------:R-:W-:Y:S01]  /*21e0*/  FFMA R46, R46, UR6, -R0.reuse ;  /* 0x000000062e2e7c23 */ /* 0x100fe20008000800 */
[--C-:B------:R-:W-:Y:S01]  /*21f0*/  FFMA R50, R50, UR6, -R0.reuse ;  /* 0x0000000632327c23 */ /* 0x100fe20008000800 */
[--C-:B------:R-:W-:Y:S01]  /*2200*/  FFMA R47, R47, UR6, -R0.reuse ;  /* 0x000000062f2f7c23 */ /* 0x100fe20008000800 */
[--C-:B------:R-:W-:Y:S01]  /*2210*/  FFMA R51, R51, UR6, -R0.reuse ;  /* 0x0000000633337c23 */ /* 0x100fe20008000800 */
[----:B------:R-:W-:Y:S01]  /*2220*/  @!P3 FMUL R52, R52, 0.5 ;  /* 0x3f0000003434b820 */ /* 0x000fe20000400000 */
[----:B------:R-:W2:Y:S01]  /*2230*/  MUFU.EX2 R130, R45 ;  /* 0x0000002d00827308 */ /* 0x000ea20000000800 */
[----:B---3--:R-:W-:Y:S01]  /*2240*/  @!P1 FMUL R9, R9, R9 ;  /* 0x0000000909099220 */ /* 0x008fe20000400000 */
[----:B------:R-:W-:Y:S01]  /*2250*/  FSETP.GEU.AND P1, PT, R26, -126, PT ;  /* 0xc2fc00001a00780b */ /* 0x000fe20003f2e000 */
[--C-:B------:R-:W-:Y:S01]  /*2260*/  FFMA R54, R54, UR6, -R0.reuse ;  /* 0x0000000636367c23 */ /* 0x100fe20008000800 */
[----:B------:R-:W-:Y:S01]  /*2270*/  FFMA R0, R55, UR6, -R0 ;  /* 0x0000000637007c23 */ /* 0x000fe20008000800 */
[----:B------:R-:W-:Y:S01]  /*2280*/  FADD R15, R25, R128 ;  /* 0x00000080190f7221 */ /* 0x000fe20000000000 */
[----:B------:R-:W-:Y:S01]  /*2290*/  FADD R3, R120, R7 ;  /* 0x0000000778037221 */ /* 0x000fe20000000000 */
[----:B------:R-:W-:Y:S01]  /*22a0*/  @!P2 FMUL R6, R6, 0.5 ;  /* 0x3f0000000606a820 */ /* 0x000fe20000400000 */
[----:B------:R-:W3:Y:S01]  /*22b0*/  MUFU.EX2 R132, R49 ;  /* 0x0000003100847308 */ /* 0x000ee20000000800 */
[----:B-1----:R-:W-:Y:S01]  /*22c0*/  @!P6 FMUL R11, R11, R11 ;  /* 0x0000000b0b0be220 */ /* 0x002fe20000400000 */
[----:B------:R-:W-:Y:S01]  /*22d0*/  FSETP.GEU.AND P6, PT, R30, -126, PT ;  /* 0xc2fc00001e00780b */ /* 0x000fe20003fce000 */
[----:B------:R-:W-:Y:S01]  /*22e0*/  FADD R20, R122, R9 ;  /* 0x000000097a147221 */ /* 0x000fe20000000000 */
[----:B------:R-:W-:Y:S01]  /*22f0*/  F2FP.F16.F32.PACK_AB R120, R25, R120 ;  /* 0x000000781978723e */ /* 0x000fe200000000ff */
[----:B------:R-:W-:Y:S01]  /*2300*/  FADD R24, R124, R11 ;  /* 0x0000000b7c187221 */ /* 0x000fe20000000000 */
[----:B------:R-:W-:Y:S01]  /*2310*/  F2FP.F16.F32.PACK_AB R122, R29, R122 ;  /* 0x0000007a1d7a723e */ /* 0x000fe200000000ff */
[----:B------:R-:W-:Y:S01]  /*2320*/  @!P1 FMUL R26, R26, 0.5 ;  /* 0x3f0000001a1a9820 */ /* 0x000fe20000400000 */
[----:B------:R-:W1:Y:S01]  /*2330*/  MUFU.EX2 R13, R52 ;  /* 0x00000034000d7308 */ /* 0x000e620000000800 */
[----:B--2---:R-:W-:Y:S01]  /*2340*/  @!P4 FMUL R130, R130, R130 ;  /* 0x000000828282c220 */ /* 0x004fe20000400000 */
[----:B------:R-:W-:Y:S01]  /*2350*/  FSETP.GEU.AND P4, PT, R27, -126, PT ;  /* 0xc2fc00001b00780b */ /* 0x000fe20003f8e000 */
[----:B------:R-:W-:Y:S01]  /*2360*/  FADD R3, R3, R24 ;  /* 0x0000001803037221 */ /* 0x000fe20000000000 */
[----:B------:R-:W-:Y:S01]  /*2370*/  F2FP.F16.F32.PACK_AB R124, R33, R124 ;  /* 0x0000007c217c723e */ /* 0x000fe200000000ff */
[----:B------:R-:W-:Y:S01]  /*2380*/  FADD R21, R29, R130 ;  /* 0x000000821d157221 */ /* 0x000fe20000000000 */
[----:B------:R-:W-:Y:S01]  /*2390*/  F2FP.F16.F32.PACK_AB R128, R128, R7 ;  /* 0x000000078080723e */ /* 0x000fe200000000ff */
[----:B------:R-:W-:Y:S01]  /*23a0*/  @!P6 FMUL R30, R30, 0.5 ;  /* 0x3f0000001e1ee820 */ /* 0x000fe20000400000 */
[----:B------:R2:W4:Y:S01]  /*23b0*/  MUFU.EX2 R121, R26 ;  /* 0x0000001a00797308 */ /* 0x0005220000000800 */
[----:B---3--:R-:W-:Y:S01]  /*23c0*/  @!P5 FMUL R132, R132, R132 ;  /* 0x000000848484d220 */ /* 0x008fe20000400000 */
[----:B------:R-:W-:-:S02]  /*23d0*/  FSETP.GEU.AND P5, PT, R31, -126, PT ;  /* 0xc2fc00001f00780b */ /* 0x000fc40003fae000 */
[----:B------:R-:W-:-:S03]  /*23e0*/  F2FP.F16.F32.PACK_AB R130, R130, R9 ;  /* 0x000000098282723e */ /* 0x000fc600000000ff */
[----:B------:R-:W-:Y:S01]  /*23f0*/  @!P4 FMUL R27, R27, 0.5 ;  /* 0x3f0000001b1bc820 */ /* 0x000fe20000400000 */
[----:B------:R-:W3:Y:S01]  /*2400*/  MUFU.EX2 R123, R30 ;  /* 0x0000001e007b7308 */ /* 0x000ee20000000800 */
[----:B-1----:R-:W-:Y:S01]  /*2410*/  @!P3 FMUL R13, R13, R13 ;  /* 0x0000000d0d0db220 */ /* 0x002fe20000400000 */
[----:B------:R-:W-:Y:S01]  /*2420*/  FSETP.GEU.AND P3, PT, R34, -126, PT ;  /* 0xc2fc00002200780b */ /* 0x000fe20003f6e000 */
[----:B--2---:R-:W-:Y:S01]  /*2430*/  FADD R26, R33, R132 ;  /* 0x00000084211a7221 */ /* 0x004fe20000000000 */
[----:B------:R-:W-:-:S03]  /*2440*/  F2FP.F16.F32.PACK_AB R132, R132, R11 ;  /* 0x0000000b8484723e */ /* 0x000fc600000000ff */
[----:B------:R-:W-:Y:S01]  /*2450*/  @!P5 FMUL R31, R31, 0.5 ;  /* 0x3f0000001f1fd820 */ /* 0x000fe20000400000 */
[----:B------:R-:W1:Y:S01]  /*2460*/  MUFU.EX2 R134, R6 ;  /* 0x0000000600867308 */ /* 0x000e620000000800 */
[----:B----4-:R-:W-:Y:S01]  /*2470*/  @!P1 FMUL R121, R121, R121 ;  /* 0x0000007979799220 */ /* 0x010fe20000400000 */
[----:B------:R-:W-:Y:S01]  /*2480*/  FSETP.GEU.AND P1, PT, R38, -126, PT ;  /* 0xc2fc00002600780b */ /* 0x000fe20003f2e000 */
[----:B------:R-:W-:-:S04]  /*2490*/  FADD R15, R15, R26 ;  /* 0x0000001a0f0f7221 */ /* 0x000fc80000000000 */
[----:B------:R-:W-:Y:S01]  /*24a0*/  @!P3 FMUL R34, R34, 0.5 ;  /* 0x3f0000002222b820 */ /* 0x000fe20000400000 */
[----:B------:R2:W4:Y:S01]  /*24b0*/  MUFU.EX2 R8, R27 ;  /* 0x0000001b00087308 */ /* 0x0005220000000800 */
[----:B---3--:R-:W-:Y:S01]  /*24c0*/  @!P6 FMUL R123, R123, R123 ;  /* 0x0000007b7b7be220 */ /* 0x008fe20000400000 */
[----:B------:R-:W-:-:S05]  /*24d0*/  FSETP.GEU.AND P6, PT, R42, -126, PT ;  /* 0xc2fc00002a00780b */ /* 0x000fca0003fce000 */
[----:B------:R-:W-:Y:S01]  /*24e0*/  @!P1 FMUL R38, R38, 0.5 ;  /* 0x3f00000026269820 */ /* 0x000fe20000400000 */
[----:B------:R-:W3:Y:S01]  /*24f0*/  MUFU.EX2 R6, R31 ;  /* 0x0000001f00067308 */ /* 0x000ee20000000800 */
[----:B-1----:R-:W-:Y:S01]  /*2500*/  @!P2 FMUL R134, R134, R134 ;  /* 0x000000868686a220 */ /* 0x002fe20000400000 */
[----:B------:R-:W-:Y:S01]  /*2510*/  FSETP.GEU.AND P2, PT, R35, -126, PT ;  /* 0xc2fc00002300780b */ /* 0x000fe20003f4e000 */
[----:B--2---:R-:W-:Y:S01]  /*2520*/  FADD R27, R126, R13 ;  /* 0x0000000d7e1b7221 */ /* 0x004fe20000000000 */
[C---:B------:R-:W-:Y:S01]  /*2530*/  F2FP.F16.F32.PACK_AB R126, R37.reuse, R126 ;  /* 0x0000007e257e723e */ /* 0x040fe200000000ff */
[----:B------:R-:W-:Y:S01]  /*2540*/  FADD R28, R37, R134 ;  /* 0x00000086251c7221 */ /* 0x000fe20000000000 */
[----:B------:R-:W-:Y:S01]  /*2550*/  F2FP.F16.F32.PACK_AB R134, R134, R13 ;  /* 0x0000000d8686723e */ /* 0x000fe200000000ff */
[----:B------:R-:W-:Y:S01]  /*2560*/  @!P6 FMUL R42, R42, 0.5 ;  /* 0x3f0000002a2ae820 */ /* 0x000fe20000400000 */
[----:B------:R-:W1:Y:S01]  /*2570*/  MUFU.EX2 R125, R34 ;  /* 0x00000022007d7308 */ /* 0x000e620000000800 */
[----:B----4-:R-:W-:Y:S01]  /*2580*/  @!P4 FMUL R8, R8, R8 ;  /* 0x000000080808c220 */ /* 0x010fe20000400000 */
[----:B------:R-:W-:Y:S01]  /*2590*/  FSETP.GEU.AND P4, PT, R39, -126, PT ;  /* 0xc2fc00002700780b */ /* 0x000fe20003f8e000 */
[----:B------:R-:W-:Y:S01]  /*25a0*/  FADD R28, R21, R28 ;  /* 0x0000001c151c7221 */ /* 0x000fe20000000000 */
[----:B------:R-:W-:-:S03]  /*25b0*/  FADD R20, R20, R27 ;  /* 0x0000001b14147221 */ /* 0x000fc60000000000 */
[----:B------:R-:W-:Y:S01]  /*25c0*/  @!P2 FMUL R35, R35, 0.5 ;  /* 0x3f0000002323a820 */ /* 0x000fe20000400000 */
[----:B------:R-:W2:Y:S01]  /*25d0*/  MUFU.EX2 R127, R38 ;  /* 0x00000026007f7308 */ /* 0x000ea20000000800 */
[----:B---3--:R-:W-:Y:S01]  /*25e0*/  @!P5 FMUL R6, R6, R6 ;  /* 0x000000060606d220 */ /* 0x008fe20000400000 */
[----:B------:R-:W-:Y:S01]  /*25f0*/  FSETP.GEU.AND P5, PT, R43, -126, PT ;  /* 0xc2fc00002b00780b */ /* 0x000fe20003fae000 */
[----:B------:R-:W-:Y:S01]  /*2600*/  FADD R28, R15, R28 ;  /* 0x0000001c0f1c7221 */ /* 0x000fe20000000000 */
[----:B------:R-:W-:Y:S01]  /*2610*/  MOV R15, UR49 ;  /* 0x00000031000f7c02 */ /* 0x000fe20008000f00 */
[----:B------:R-:W-:Y:S02]  /*2620*/  FADD R3, R3, R20 ;  /* 0x0000001403037221 */ /* 0x000fe40000000000 */
[----:B------:R-:W-:Y:S01]  /*2630*/  @!P4 FMUL R39, R39, 0.5 ;  /* 0x3f0000002727c820 */ /* 0x000fe20000400000 */
[----:B------:R-:W3:Y:S01]  /*2640*/  MUFU.EX2 R10, R35 ;  /* 0x00000023000a7308 */ /* 0x000ee20000000800 */
[----:B-1----:R-:W-:Y:S01]  /*2650*/  @!P3 FMUL R125, R125, R125 ;  /* 0x0000007d7d7db220 */ /* 0x002fe20000400000 */
[----:B------:R-:W-:Y:S01]  /*2660*/  FSETP.GEU.AND P3, PT, R46, -126, PT ;  /* 0xc2fc00002e00780b */ /* 0x000fe20003f6e000 */
[----:B------:R1:W-:Y:S01]  /*2670*/  SYNCS.ARRIVE.TRANS64.A1T0 RZ, [R15+UR5], RZ ;  /* 0x000000ff0fff79a7 */ /* 0x0003e20008100005 */
[----:B------:R-:W-:-:S03]  /*2680*/  UIADD3 UR5, UR45, 0x1, URZ ;  /* 0x000000012d057890 */ /* 0x000fc6000fffe03f */
[----:B------:R-:W-:Y:S01]  /*2690*/  @!P5 FMUL R43, R43, 0.5 ;  /* 0x3f0000002b2bd820 */ /* 0x000fe20000400000 */
[----:B------:R-:W4:Y:S01]  /*26a0*/  MUFU.EX2 R12, R39 ;  /* 0x00000027000c7308 */ /* 0x000f220000000800 */
[----:B--2---:R-:W-:Y:S01]  /*26b0*/  @!P1 FMUL R127, R127, R127 ;  /* 0x0000007f7f7f9220 */ /* 0x004fe20000400000 */
[----:B------:R-:W-:Y:S01]  /*26c0*/  FSETP.GEU.AND P1, PT, R50, -126, PT ;  /* 0xc2fc00003200780b */ /* 0x000fe20003f2e000 */
[----:B------:R-:W-:-:S04]  /*26d0*/  UISETP.NE.AND UP0, UPT, UR5, 0x5, UPT ;  /* 0x000000050500788c */ /* 0x000fc8000bf05270 */
[----:B------:R-:W-:Y:S01]  /*26e0*/  @!P3 FMUL R46, R46, 0.5 ;  /* 0x3f0000002e2eb820 */ /* 0x000fe20000400000 */
[----:B------:R-:W2:Y:S01]  /*26f0*/  MUFU.EX2 R42, R42 ;  /* 0x0000002a002a7308 */ /* 0x000ea20000000800 */
[----:B---3--:R-:W-:Y:S01]  /*2700*/  @!P2 FMUL R10, R10, R10 ;  /* 0x0000000a0a0aa220 */ /* 0x008fe20000400000 */
[----:B------:R-:W-:Y:S01]  /*2710*/  FSETP.GEU.AND P2, PT, R47, -126, PT ;  /* 0xc2fc00002f00780b */ /* 0x000fe20003f4e000 */
[----:B------:R-:W-:Y:S02]  /*2720*/  USEL UR6, URZ, 0x1, UP0 ;  /* 0x000000013f067887 */ /* 0x000fe40008000000 */
[----:B------:R-:W-:Y:S02]  /*2730*/  USEL UR5, UR5, URZ, UP0 ;  /* 0x0000003f05057287 */ /* 0x000fe40008000000 */
[----:B------:R-:W-:Y:S01]  /*2740*/  @!P1 FMUL R50, R50, 0.5 ;  /* 0x3f00000032329820 */ /* 0x000fe20000400000 */
[----:B------:R-:W3:Y:S01]  /*2750*/  MUFU.EX2 R129, R43 ;  /* 0x0000002b00817308 */ /* 0x000ee20000000800 */
[----:B----4-:R-:W-:Y:S01]  /*2760*/  @!P4 FMUL R12, R12, R12 ;  /* 0x0000000c0c0cc220 */ /* 0x010fe20000400000 */
[----:B------:R-:W-:-:S02]  /*2770*/  FSETP.GEU.AND P4, PT, R51, -126, PT ;  /* 0xc2fc00003300780b */ /* 0x000fc40003f8e000 */
[----:B------:R-:W-:-:S03]  /*2780*/  LOP3.LUT R23, R23, UR6, RZ, 0x3c, !PT ;  /* 0x0000000617177c12 */ /* 0x000fc6000f8e3cff */
[----:B------:R-:W-:Y:S01]  /*2790*/  @!P2 FMUL R47, R47, 0.5 ;  /* 0x3f0000002f2fa820 */ /* 0x000fe20000400000 */
[----:B------:R-:W4:Y:S01]  /*27a0*/  MUFU.EX2 R46, R46 ;  /* 0x0000002e002e7308 */ /* 0x000f220000000800 */
[----:B--2---:R-:W-:Y:S01]  /*27b0*/  @!P6 FMUL R42, R42, R42 ;  /* 0x0000002a2a2ae220 */ /* 0x004fe20000400000 */
[----:B------:R-:W-:-:S05]  /*27c0*/  FSETP.GEU.AND P6, PT, R54, -126, PT ;  /* 0xc2fc00003600780b */ /* 0x000fca0003fce000 */
[----:B------:R-:W-:Y:S01]  /*27d0*/  @!P4 FMUL R51, R51, 0.5 ;  /* 0x3f0000003333c820 */ /* 0x000fe20000400000 */
[----:B------:R-:W2:Y:S01]  /*27e0*/  MUFU.EX2 R131, R47 ;  /* 0x0000002f00837308 */ /* 0x000ea20000000800 */
[----:B---3--:R-:W-:Y:S01]  /*27f0*/  @!P5 FMUL R129, R129, R129 ;  /* 0x000000818181d220 */ /* 0x008fe20000400000 */
[----:B------:R-:W-:-:S03]  /*2800*/  FSETP.GEU.AND P5, PT, R0, -126, PT ;  /* 0xc2fc00000000780b */ /* 0x000fc60003fae000 */
[----:B------:R-:W-:Y:S01]  /*2810*/  FADD R21, R8, R129 ;  /* 0x0000008108157221 */ /* 0x000fe20000000000 */
[----:B------:R-:W-:Y:S01]  /*2820*/  F2FP.F16.F32.PACK_AB R129, R129, R42 ;  /* 0x0000002a8181723e */ /* 0x000fe200000000ff */
[----:B------:R-:W-:Y:S01]  /*2830*/  @!P6 FMUL R54, R54, 0.5 ;  /* 0x3f0000003636e820 */ /* 0x000fe20000400000 */
[----:B------:R-:W3:Y:S01]  /*2840*/  MUFU.EX2 R50, R50 ;  /* 0x0000003200327308 */ /* 0x000ee20000000800 */
[----:B----4-:R-:W-:-:S04]  /*2850*/  @!P3 FMUL R46, R46, R46 ;  /* 0x0000002e2e2eb220 */ /* 0x010fc80000400000 */
[----:B------:R-:W-:Y:S01]  /*2860*/  FADD R24, R123, R46 ;  /* 0x0000002e7b187221 */ /* 0x000fe20000000000 */
[----:B------:R-:W-:Y:S01]  /*2870*/  F2FP.F16.F32.PACK_AB R123, R6, R123 ;  /* 0x0000007b067b723e */ /* 0x000fe200000000ff */
[----:B------:R-:W-:Y:S01]  /*2880*/  @!P5 FMUL R0, R0, 0.5 ;  /* 0x3f0000000000d820 */ /* 0x000fe20000400000 */
[----:B------:R-:W4:Y:S01]  /*2890*/  MUFU.EX2 R133, R51 ;  /* 0x0000003300857308 */ /* 0x000f220000000800 */
[----:B--2---:R-:W-:-:S04]  /*28a0*/  @!P2 FMUL R131, R131, R131 ;  /* 0x000000838383a220 */ /* 0x004fc80000400000 */
[----:B------:R-:W-:Y:S01]  /*28b0*/  FADD R26, R6, R131 ;  /* 0x00000083061a7221 */ /* 0x000fe20000000000 */
[----:B------:R-:W-:Y:S02]  /*28c0*/  F2FP.F16.F32.PACK_AB R131, R131, R46 ;  /* 0x0000002e8383723e */ /* 0x000fe400000000ff */
[----:B------:R-:W2:Y:S01]  /*28d0*/  MUFU.EX2 R14, R54 ;  /* 0x00000036000e7308 */ /* 0x000ea20000000800 */
[----:B---3--:R-:W-:-:S04]  /*28e0*/  @!P1 FMUL R50, R50, R50 ;  /* 0x0000003232329220 */ /* 0x008fc80000400000 */
[----:B------:R-:W-:Y:S01]  /*28f0*/  FADD R27, R125, R50 ;  /* 0x000000327d1b7221 */ /* 0x000fe20000000000 */
[----:B------:R-:W-:Y:S02]  /*2900*/  F2FP.F16.F32.PACK_AB R125, R10, R125 ;  /* 0x0000007d0a7d723e */ /* 0x000fe400000000ff */
[----:B------:R3:W5:Y:S01]  /*2910*/  MUFU.EX2 R135, R0 ;  /* 0x0000000000877308 */ /* 0x0007620000000800 */
[----:B----4-:R-:W-:-:S04]  /*2920*/  @!P4 FMUL R133, R133, R133 ;  /* 0x000000858585c220 */ /* 0x010fc80000400000 */
[----:B------:R-:W-:Y:S01]  /*2930*/  FADD R30, R10, R133 ;  /* 0x000000850a1e7221 */ /* 0x000fe20000000000 */
[----:B------:R-:W-:Y:S01]  /*2940*/  F2FP.F16.F32.PACK_AB R133, R133, R50 ;  /* 0x000000328585723e */ /* 0x000fe200000000ff */
[----:B--2---:R-:W-:Y:S01]  /*2950*/  @!P6 FMUL R14, R14, R14 ;  /* 0x0000000e0e0ee220 */ /* 0x004fe20000400000 */
[----:B---3--:R-:W-:Y:S01]  /*2960*/  FADD R0, R121, R42 ;  /* 0x0000002a79007221 */ /* 0x008fe20000000000 */
[----:B------:R-:W-:Y:S01]  /*2970*/  FADD R21, R21, R30 ;  /* 0x0000001e15157221 */ /* 0x000fe20000000000 */
[----:B------:R-:W-:Y:S01]  /*2980*/  F2FP.F16.F32.PACK_AB R121, R8, R121 ;  /* 0x000000790879723e */ /* 0x000fe200000000ff */
[----:B------:R-:W-:Y:S01]  /*2990*/  FADD R31, R127, R14 ;  /* 0x0000000e7f1f7221 */ /* 0x000fe20000000000 */
[----:B------:R-:W-:Y:S01]  /*29a0*/  FADD R0, R0, R27 ;  /* 0x0000001b00007221 */ /* 0x000fe20000000000 */
[----:B------:R-:W-:Y:S01]  /*29b0*/  F2FP.F16.F32.PACK_AB R127, R12, R127 ;  /* 0x0000007f0c7f723e */ /* 0x000fe200000000ff */
[----:B-----5:R-:W-:Y:S01]  /*29c0*/  @!P5 FMUL R135, R135, R135 ;  /* 0x000000878787d220 */ /* 0x020fe20000400000 */
[----:B------:R-:W-:-:S03]  /*29d0*/  FADD R31, R24, R31 ;  /* 0x0000001f181f7221 */ /* 0x000fc60000000000 */
[----:B------:R-:W-:Y:S01]  /*29e0*/  FADD R35, R12, R135 ;  /* 0x000000870c237221 */ /* 0x000fe20000000000 */
[----:B------:R-:W-:Y:S01]  /*29f0*/  FADD R31, R0, R31 ;  /* 0x0000001f001f7221 */ /* 0x000fe20000000000 */
[----:B------:R-:W-:Y:S02]  /*2a00*/  FADD R0, R3, R28 ;  /* 0x0000001c03007221 */ /* 0x000fe40000000000 */
[----:B------:R-:W-:-:S04]  /*2a10*/  FADD R26, R26, R35 ;  /* 0x000000231a1a7221 */ /* 0x000fc80000000000 */
[----:B------:R-:W-:-:S04]  /*2a20*/  FADD R26, R21, R26 ;  /* 0x0000001a151a7221 */ /* 0x000fc80000000000 */
[----:B------:R-:W-:Y:S01]  /*2a30*/  FADD R3, R31, R26 ;  /* 0x0000001a1f037221 */ /* 0x000fe20000000000 */
[----:B-1----:R-:W-:Y:S06]  /*2a40*/  @!P0 BRA `(.L_x_21) ;  /* 0x0000000000048947 */ /* 0x002fec0003800000 */
[----:B------:R-:W-:Y:S01]  /*2a50*/  BPT.TRAP 0x1 ;  /* 0x000000040000795c */ /* 0x000fe20000300000 */
.L_x_21:
[----:B------:R-:W-:Y:S01]  /*2a60*/  ULEA UR6, UR5, UR4, 0x3 ;  /* 0x0000000405067291 */ /* 0x000fe2000f8e183f */
[----:B------:R-:W-:Y:S01]  /*2a70*/  SHF.L.U32 R6, R23, 0x1f, RZ ;  /* 0x0000001f17067819 */ /* 0x000fe200000006ff */
[----:B------:R-:W-:-:S07]  /*2a80*/  ULOP3.LUT UR47, UR47, 0x2000000, URZ, 0xfc, !UPT ;  /* 0x020000002f2f7892 */ /* 0x000fce000f8efc3f */
[----:B------:R-:W1:Y:S02]  /*2a90*/  SYNCS.PHASECHK.TRANS64.TRYWAIT P1, [UR6+0x2e400], R6 ;  /* 0x02e40006ff0075a7 */ /* 0x000e640008020146 */
[----:B-1----:R-:W-:Y:S05]  /*2aa0*/  @!P1 BRA `(.L_x_22) ;  /* 0x0000006800289947 */ /* 0x002fea0003800000 */
.L_x_120:
[----:B------:R-:W-:Y:S01]  /*2ab0*/  UIMAD UR10, UR5, 0x600, UR47 ;  /* 0x00000600050a78a4 */ /* 0x000fe2000f8e022f */
[----:B------:R-:W-:Y:S01]  /*2ac0*/  WARPGROUP.ARRIVE ;  /* 0x00000000000079c5 */ /* 0x000fe20000000000 */
[----:B------:R-:W-:Y:S01]  /*2ad0*/  UMOV UR7, 0x40000040 ;  /* 0x4000004000077882 */ /* 0x000fe20000000000 */
[----:B------:R-:W-:-:S04]  /*2ae0*/  F2FP.F16.F32.PACK_AB R135, R135, R14 ;  /* 0x0000000e8787723e */ /* 0x000fc800000000ff */
[----:B------:R-:W-:Y:S02]  /*2af0*/  UMOV UR6, UR10 ;  /* 0x0000000a00067c82 */ /* 0x000fe40008000000 */
[----:B------:R-:W-:Y:S01]  /*2b00*/  HGMMA.64x192x16.F32 R24, R120, gdesc[UR4].tnspB, RZ, !UPT, gsb0 ;  /* 0x42e0000478187df0 */ /* 0x000fe2000c0008ff */
[----:B------:R-:W-:Y:S01]  /*2b10*/  UIADD3 UR6, UR10, 0x80, URZ ;  /* 0x000000800a067890 */ /* 0x000fe2000fffe03f */
[----:B------:R-:W-:Y:S01]  /*2b20*/  UMOV UR7, 0x40000040 ;  /* 0x4000004000077882 */ /* 0x000fe20000000000 */
[----:B------:R-:W-:Y:S02]  /*2b30*/  WARPGROUP.DEPBAR.LE gsb0, 0x0 ;  /* 0x00008000000079c5 */ /* 0x000fe40000010000 */
[----:B------:R-:W-:-:S15]  /*2b40*/  WARPGROUP.ARRIVE ;  /* 0x00000000000079c5 */ /* 0x000fde0000000000 */
[----:B------:R-:W-:Y:S01]  /*2b50*/  HGMMA.64x192x16.F32 R24, R124, gdesc[UR4].tnspB, R24, gsb0 ;  /* 0x42e000047c187df0 */ /* 0x000fe20008000818 */
        /* <DEDUP_REMOVED lines=9> */
[----:B------:R-:W-:Y:S03]  /*2bf0*/  HGMMA.64x192x16.F32 R24, R132, gdesc[UR4].tnspB, R24, gsb0 ;  /* 0x42e0000484187df0 */ /* 0x000fe60008000818 */
[----:B------:R-:W-:Y:S02]  /*2c00*/  WARPGROUP.DEPBAR.LE gsb0, 0x0 ;  /* 0x00008000000079c5 */ /* 0x000fe40000010000 */
[----:B------:R-:W-:Y:S05]  /*2c10*/  @!P0 BRA `(.L_x_23) ;  /* 0x0000000000048947 */ /* 0x000fea0003800000 */
[----:B------:R-:W-:Y:S01]  /*2c20*/  BPT.TRAP 0x1 ;  /* 0x000000040000795c */ /* 0x000fe20000300000 */
.L_x_23:
[----:B------:R-:W-:Y:S01]  /*2c30*/  R2UR UR6, R18 ;  /* 0x00000000120672ca */ /* 0x000fe200000e0000 */
[----:B------:R-:W-:-:S04]  /*2c40*/  UIADD3 UR48, UR48, 0x2e428, URZ ;  /* 0x0002e42830307890 */ /* 0x000fc8000fffe03f */
[----:B------:R-:W-:-:S08]  /*2c50*/  UPRMT UR48, URZ, 0x654, UR48 ;  /* 0x000006543f307896 */ /* 0x000fd00008000030 */
[----:B------:R-:W-:Y:S01]  /*2c60*/  UISETP.GT.U32.AND UP0, UPT, UR6, 0x1, UPT ;  /* 0x000000010600788c */ /* 0x000fe2000bf04070 */
[----:B------:R-:W-:Y:S05]  /*2c70*/  SYNCS.ARRIVE.TRANS64.RED.A1T0 RZ, [UR48], RZ ;  /* 0x000000ffffff79a7 */ /* 0x000fea0008100430 */
[----:B------:R-:W-:-:S13]  /*2c80*/  PLOP3.LUT P1, PT, PT, PT, UP0, 0x80, 0x0 ;  /* 0x000000000000781c */ /* 0x000fda0003f2f008 */
[----:B------:R-:W-:Y:S05]  /*2c90*/  @P1 BRA `(.L_x_24) ;  /* 0x0000000000041947 */ /* 0x000fea0003800000 */
[----:B------:R-:W-:Y:S01]  /*2ca0*/  BPT.TRAP 0x1 ;  /* 0x000000040000795c */ /* 0x000fe20000300000 */
.L_x_24:
[----:B-1----:R-:W1:Y:S01]  /*2cb0*/  LDC R6, c[0x0][0x28c] ;  /* 0x0000a300ff067b82 */ /* 0x002e620000000800 */
[----:B------:R-:W-:-:S04]  /*2cc0*/  UIADD3 UR45, UR5, 0x1, URZ ;  /* 0x00000001052d7890 */ /* 0x000fc8000fffe03f */
[----:B------:R-:W-:-:S04]  /*2cd0*/  UISETP.NE.AND UP0, UPT, UR45, 0x5, UPT ;  /* 0x000000052d00788c */ /* 0x000fc8000bf05270 */
[----:B------:R-:W-:Y:S02]  /*2ce0*/  USEL UR6, URZ, 0x1, UP0 ;  /* 0x000000013f067887 */ /* 0x000fe40008000000 */
[----:B------:R-:W-:-:S04]  /*2cf0*/  USEL UR45, UR45, URZ, UP0 ;  /* 0x0000003f2d2d7287 */ /* 0x000fc80008000000 */
[----:B------:R-:W-:Y:S02]  /*2d00*/  LOP3.LUT R23, R23, UR6, RZ, 0x3c, !PT ;  /* 0x0000000617177c12 */ /* 0x000fe4000f8e3cff */
[----:B-1----:R-:W-:-:S13]  /*2d10*/  ISETP.GE.AND P2, PT, R6, 0x41, PT ;  /* 0x000000410600780c */ /* 0x002fda0003f46270 */
[----:B------:R-:W-:Y:S05]  /*2d20*/  @!P2 BRA `(.L_x_25) ;  /* 0x000000200004a947 */ /* 0x000fea0003800000 */
[----:B------:R-:W-:Y:S01]  /*2d30*/  IADD3 R6, R6, 0x3f, RZ ;  /* 0x0000003f06067810 */ /* 0x000fe20007ffe0ff */
[----:B------:R-:W-:Y:S01]  /*2d40*/  ULDC UR6, c[0x0][0x604] ;  /* 0x0001810000067ab9 */ /* 0x000fe20000000800 */
[----:B------:R-:W-:Y:S02]  /*2d50*/  MOV R9, R5 ;  /* 0x0000000500097202 */ /* 0x000fe40000000f00 */
[----:B------:R-:W-:-:S04]  /*2d60*/  SHF.R.S32.HI R7, RZ, 0x1f, R6 ;  /* 0x0000001fff077819 */ /* 0x000fc80000011406 */
[----:B------:R-:W-:Y:S02]  /*2d70*/  LEA.HI R6, R7, R6, RZ, 0x6 ;  /* 0x0000000607067211 */ /* 0x000fe400078f30ff */
[----:B------:R-:W-:Y:S02]  /*2d80*/  MOV R7, R4 ;  /* 0x0000000400077202 */ /* 0x000fe40000000f00 */
[----:B------:R-:W-:-:S07]  /*2d90*/  SHF.R.S32.HI R6, RZ, 0x6, R6 ;  /* 0x00000006ff067819 */ /* 0x000fce0000011406 */
.L_x_36:
[----:B------:R-:W-:Y:S05]  /*2da0*/  @!P0 BRA `(.L_x_26) ;  /* 0x0000000000048947 */ /* 0x000fea0003800000 */
[----:B------:R-:W-:Y:S01]  /*2db0*/  BPT.TRAP 0x1 ;  /* 0x000000040000795c */ /* 0x000fe20000300000 */
.L_x_26:
[----:B------:R-:W1:Y:S01]  /*2dc0*/  S2UR UR7, SR_CgaCtaId ;  /* 0x00000000000779c3 */ /* 0x000e620000008800 */
[----:B------:R-:W-:Y:S01]  /*2dd0*/  UMOV UR4, 0x400 ;  /* 0x0000040000047882 */ /* 0x000fe20000000000 */
[----:B------:R-:W-:Y:S01]  /*2de0*/  SHF.L.U32 R4, R23, 0x1f, RZ ;  /* 0x0000001f17047819 */ /* 0x000fe200000006ff */
[----:B-1----:R-:W-:-:S04]  /*2df0*/  ULEA UR4, UR7, UR4, 0x18 ;  /* 0x0000000407047291 */ /* 0x002fc8000f8ec03f */
[----:B------:R-:W-:-:S09]  /*2e00*/  ULEA UR7, UR45, UR4, 0x3 ;  /* 0x000000042d077291 */ /* 0x000fd2000f8e183f */
[----:B------:R-:W1:Y:S02]  /*2e10*/  SYNCS.PHASECHK.TRANS64.TRYWAIT P2, [UR7+0x2e400], R4 ;  /* 0x02e40004ff0075a7 */ /* 0x000e640008040147 */
[----:B-1----:R-:W-:Y:S05]  /*2e20*/  @!P2 BRA `(.L_x_27) ;  /* 0x000000640060a947 */ /* 0x002fea0003800000 */
.L_x_121:
[----:B------:R-:W-:Y:S01]  /*2e30*/  R2UR UR48, R152 ;  /* 0x00000000983072ca */ /* 0x000fe200000e0000 */
[----:B------:R-:W-:Y:S01]  /*2e40*/  UIMAD UR7, UR45, 0x600, UR46 ;  /* 0x000006002d0778a4 */ /* 0x000fe2000f8e022e */
[----:B------:R-:W-:Y:S01]  /*2e50*/  R2UR UR49, R153 ;  /* 0x00000000993172ca */ /* 0x000fe200000e0000 */
[----:B------:R-:W-:Y:S01]  /*2e60*/  WARPGROUP.ARRIVE ;  /* 0x00000000000079c5 */ /* 0x000fe20000000000 */
[----:B------:R-:W-:Y:S01]  /*2e70*/  UMOV UR51, 0x40000040 ;  /* 0x4000004000337882 */ /* 0x000fe20000000000 */
[----:B------:R-:W-:Y:S01]  /*2e80*/  UIADD3 UR10, UR7, 0x4, URZ ;  /* 0x00000004070a7890 */ /* 0x000fe2000fffe03f */
[----:B------:R-:W-:Y:S02]  /*2e90*/  UMOV UR11, 0x40000040 ;  /* 0x40000040000b7882 */ /* 0x000fe40000000000 */
[----:B------:R-:W-:Y:S01]  /*2ea0*/  UMOV UR50, UR7 ;  /* 0x0000000700327c82 */ /* 0x000fe20008000000 */
[----:B------:R-:W-:Y:S01]  /*2eb0*/  UIADD3 UR14, UR7, 0x6, URZ ;  /* 0x00000006070e7890 */ /* 0x000fe2000fffe03f */
[----:B------:R-:W-:Y:S01]  /*2ec0*/  UMOV UR15, 0x40000040 ;  /* 0x40000040000f7882 */ /* 0x000fe20000000000 */
[----:B------:R-:W-:Y:S01]  /*2ed0*/  UIADD3 UR18, UR7, 0x200, URZ ;  /* 0x0000020007127890 */ /* 0x000fe2000fffe03f */
[----:B------:R-:W-:-:S03]  /*2ee0*/  UMOV UR19, 0x40000040 ;  /* 0x4000004000137882 */ /* 0x000fc60000000000 */
[----:B------:R-:W-:Y:S01]  /*2ef0*/  HGMMA.64x64x16.F32 R120, gdesc[UR48], RZ, !UPT, gsb0 ;  /* 0x00e00000307879f0 */ /* 0x000fe2000c0008ff */
[----:B------:R-:W-:Y:S01]  /*2f00*/  UIADD3 UR50, UR7, 0x2, URZ ;  /* 0x0000000207327890 */ /* 0x000fe2000fffe03f */
[----:B------:R-:W-:Y:S01]  /*2f10*/  UMOV UR48, UR56 ;  /* 0x0000003800307c82 */ /* 0x000fe20008000000 */
[----:B------:R-:W-:Y:S01]  /*2f20*/  UMOV UR49, UR57 ;  /* 0x0000003900317c82 */ /* 0x000fe20008000000 */
[----:B------:R-:W-:Y:S01]  /*2f30*/  UMOV UR51, 0x40000040 ;  /* 0x4000004000337882 */ /* 0x000fe20000000000 */
[----:B------:R-:W-:Y:S01]  /*2f40*/  UIADD3 UR22, UR7, 0x202, URZ ;  /* 0x0000020207167890 */ /* 0x000fe2000fffe03f */
        /* <DEDUP_REMOVED lines=11> */
[----:B------:R-:W-:-:S02]  /*3000*/  WARPGROUP.DEPBAR.LE gsb0, 0x0 ;  /* 0x00008000000079c5 */ /* 0x000fc40000010000 */
[----:B------:R-:W-:-:S06]  /*3010*/  WARPGROUP.ARRIVE ;  /* 0x00000000000079c5 */ /* 0x000fcc0000000000 */
[----:B------:R-:W-:Y:S01]  /*3020*/  HGMMA.64x64x16.F32 R120, gdesc[UR48], R120, gsb0 ;  /* 0x00e00000307879f0 */ /* 0x000fe20008000878 */
[----:B------:R-:W-:Y:S01]  /*3030*/  UIADD3 UR50, UR7, 0x406, URZ ;  /* 0x0000040607327890 */ /* 0x000fe2000fffe03f */
[----:B------:R-:W-:Y:S01]  /*3040*/  UMOV UR48, UR52 ;  /* 0x0000003400307c82 */ /* 0x000fe20008000000 */
[----:B------:R-:W-:Y:S01]  /*3050*/  UMOV UR49, UR53 ;  /* 0x0000003500317c82 */ /* 0x000fe20008000000 */
[----:B------:R-:W-:Y:S01]  /*3060*/  UMOV UR51, 0x40000040 ;  /* 0x4000004000337882 */ /* 0x000fe20000000000 */
[----:B------:R-:W-:-:S04]  /*3070*/  UIADD3 UR7, UR45, 0x1, URZ ;  /* 0x000000012d077890 */ /* 0x000fc8000fffe03f */
[----:B------:R-:W-:-:S04]  /*3080*/  UISETP.NE.AND UP0, UPT, UR7, 0x5, UPT ;  /* 0x000000050700788c */ /* 0x000fc8000bf05270 */
[----:B------:R-:W-:Y:S01]  /*3090*/  USEL UR7, UR7, URZ, UP0 ;  /* 0x0000003f07077287 */ /* 0x000fe20008000000 */
[----:B------:R-:W-:Y:S02]  /*30a0*/  WARPGROUP.DEPBAR.LE gsb0, 0x0 ;  /* 0x00008000000079c5 */ /* 0x000fe40000010000 */
[----:B------:R-:W-:-:S06]  /*30b0*/  WARPGROUP.ARRIVE ;  /* 0x00000000000079c5 */ /* 0x000fcc0000000000 */
[----:B------:R-:W-:Y:S01]  /*30c0*/  HGMMA.64x64x16.F32 R120, gdesc[UR8], R120, gsb0 ;  /* 0x00e00000087879f0 */ /* 0x000fe20008000878 */
[----:B------:R-:W-:-:S06]  /*30d0*/  USEL UR10, URZ, 0x1, UP0 ;  /* 0x000000013f0a7887 */ /* 0x000fcc0008000000 */
[----:B------:R-:W-:Y:S01]  /*30e0*/  LOP3.LUT R23, R23, UR10, RZ, 0x3c, !PT ;  /* 0x0000000a17177c12 */ /* 0x000fe2000f8e3cff */
        /* <DEDUP_REMOVED lines=28> */
[----:B------:R-:W-:Y:S05]  /*32b0*/  @!P0 BRA `(.L_x_28) ;  /* 0x0000000000048947 */ /* 0x000fea0003800000 */
[----:B------:R-:W-:Y:S01]  /*32c0*/  BPT.TRAP 0x1 ;  /* 0x000000040000795c */ /* 0x000fe20000300000 */
.L_x_28:
[----:B-1----:R-:W-:Y:S01]  /*32d0*/  FMNMX R4, R120, R9, !PT ;  /* 0x0000000978047209 */ /* 0x002fe20007800000 */
[----:B------:R-:W-:Y:S01]  /*32e0*/  ULEA UR10, UR7, UR4, 0x3 ;  /* 0x00000004070a7291 */ /* 0x000fe2000f8e183f */
[----:B------:R-:W-:Y:S02]  /*32f0*/  FMNMX R10, R122, R7, !PT ;  /* 0x000000077a0a7209 */ /* 0x000fe40007800000 */
[----:B------:R-:W-:Y:S02]  /*3300*/  FMNMX R5, R121, R4, !PT ;  /* 0x0000000479057209 */ /* 0x000fe40007800000 */
[----:B------:R-:W-:Y:S02]  /*3310*/  FMNMX R11, R123, R10, !PT ;  /* 0x0000000a7b0b7209 */ /* 0x000fe40007800000 */
[----:B------:R-:W-:Y:S02]  /*3320*/  FMNMX R4, R124, R5, !PT ;  /* 0x000000057c047209 */ /* 0x000fe40007800000 */
[----:B------:R-:W-:-:S02]  /*3330*/  FMNMX R10, R126, R11, !PT ;  /* 0x0000000b7e0a7209 */ /* 0x000fc40007800000 */
[----:B------:R-:W-:Y:S02]  /*3340*/  FMNMX R5, R125, R4, !PT ;  /* 0x000000047d057209 */ /* 0x000fe40007800000 */
[----:B------:R-:W-:Y:S02]  /*3350*/  FMNMX R11, R127, R10, !PT ;  /* 0x0000000a7f0b7209 */ /* 0x000fe40007800000 */
[----:B------:R-:W-:Y:S02]  /*3360*/  FMNMX R4, R128, R5, !PT ;  /* 0x0000000580047209 */ /* 0x000fe40007800000 */
[----:B------:R-:W-:Y:S02]  /*3370*/  FMNMX R10, R130, R11, !PT ;  /* 0x0000000b820a7209 */ /* 0x000fe40007800000 */
[----:B------:R-:W-:Y:S02]  /*3380*/  FMNMX R5, R129, R4, !PT ;  /* 0x0000000481057209 */ /* 0x000fe40007800000 */
[----:B------:R-:W-:-:S02]  /*3390*/  FMNMX R11, R131, R10, !PT ;  /* 0x0000000a830b7209 */ /* 0x000fc40007800000 */
        /* <DEDUP_REMOVED lines=22> */
[C---:B------:R-:W-:Y:S02]  /*3500*/  FSETP.NEU.AND P2, PT, R5.reuse, -INF , PT ;  /* 0xff8000000500780b */ /* 0x040fe40003f4d000 */
[----:B------:R-:W-:Y:S02]  /*3510*/  FMNMX R4, R150, R15, !PT ;  /* 0x0000000f96047209 */ /* 0x000fe40007800000 */
[----:B------:R-:W-:-:S02]  /*3520*/  FSEL R12, R5, RZ, P2 ;  /* 0x000000ff050c7208 */ /* 0x000fc40001000000 */
[----:B------:R-:W-:-:S03]  /*3530*/  FMNMX R4, R151, R4, !PT ;  /* 0x0000000497047209 */ /* 0x000fc60007800000 */
[C---:B------:R-:W-:Y:S01]  /*3540*/  FMUL R14, R12.reuse, UR6 ;  /* 0x000000060c0e7c20 */ /* 0x040fe20008400000 */
[----:B------:R-:W-:-:S03]  /*3550*/  FADD R12, -R12, R9 ;  /* 0x000000090c0c7221 */ /* 0x000fc60000000100 */
[--C-:B------:R-:W-:Y:S01]  /*3560*/  FFMA R120, R120, UR6, -R14.reuse ;  /* 0x0000000678787c23 */ /* 0x100fe2000800080e */
[--C-:B------:R-:W-:Y:S01]  /*3570*/  FFMA R11, R121, UR6, -R14.reuse ;  /* 0x00000006790b7c23 */ /* 0x100fe2000800080e */
[--C-:B------:R-:W-:Y:S01]  /*3580*/  FFMA R8, R124, UR6, -R14.reuse ;  /* 0x000000067c087c23 */ /* 0x100fe2000800080e */
[--C-:B------:R-:W-:Y:S01]  /*3590*/  FFMA R13, R125, UR6, -R14.reuse ;  /* 0x000000067d0d7c23 */ /* 0x100fe2000800080e */
[--C-:B------:R-:W-:Y:S01]  /*35a0*/  FFMA R124, R128, UR6, -R14.reuse ;  /* 0x00000006807c7c23 */ /* 0x100fe2000800080e */
[----:B------:R-:W-:Y:S01]  /*35b0*/  FSETP.GEU.AND P5, PT, R120, -126, PT ;  /* 0xc2fc00007800780b */ /* 0x000fe20003fae000 */
[--C-:B------:R-:W-:Y:S01]  /*35c0*/  FFMA R15, R129, UR6, -R14.reuse ;  /* 0x00000006810f7c23 */ /* 0x100fe2000800080e */
[----:B------:R-:W-:Y:S01]  /*35d0*/  FSETP.GEU.AND P3, PT, R11, -126, PT ;  /* 0xc2fc00000b00780b */ /* 0x000fe20003f6e000 */
[--C-:B------:R-:W-:Y:S01]  /*35e0*/  FFMA R10, R132, UR6, -R14.reuse ;  /* 0x00000006840a7c23 */ /* 0x100fe2000800080e */
[----:B------:R-:W-:Y:S01]  /*35f0*/  FSETP.GEU.AND P2, PT, R8, -126, PT ;  /* 0xc2fc00000800780b */ /* 0x000fe20003f4e000 */
[----:B------:R-:W1:Y:S01]  /*3600*/  SHFL.BFLY PT, R121, R4, 0x1, 0x1f ;  /* 0x0c201f0004797f89 */ /* 0x000e6200000e0000 */
[----:B------:R-:W-:Y:S01]  /*3610*/  FSETP.GEU.AND P4, PT, R13, -126, PT ;  /* 0xc2fc00000d00780b */ /* 0x000fe20003f8e000 */
[--C-:B------:R-:W-:Y:S01]  /*3620*/  FFMA R21, R133, UR6, -R14.reuse ;  /* 0x0000000685157c23 */ /* 0x100fe2000800080e */
[----:B------:R-:W-:Y:S01]  /*3630*/  FSETP.GEU.AND P6, PT, R124, -126, PT ;  /* 0xc2fc00007c00780b */ /* 0x000fe20003fce000 */
[--C-:B------:R-:W-:Y:S01]  /*3640*/  FFMA R129, R136, UR6, -R14.reuse ;  /* 0x0000000688817c23 */ /* 0x100fe2000800080e */
[--C-:B------:R-:W-:Y:S01]  /*3650*/  FFMA R128, R137, UR6, -R14.reuse ;  /* 0x0000000689807c23 */ /* 0x100fe2000800080e */
[--C-:B------:R-:W-:Y:S01]  /*3660*/  FFMA R133, R140, UR6, -R14.reuse ;  /* 0x000000068c857c23 */ /* 0x100fe2000800080e */
[--C-:B------:R-:W-:Y:S01]  /*3670*/  FFMA R141, R141, UR6, -R14.reuse ;  /* 0x000000068d8d7c23 */ /* 0x100fe2000800080e */
[----:B------:R-:W-:Y:S01]  /*3680*/  @!P5 FMUL R120, R120, 0.5 ;  /* 0x3f0000007878d820 */ /* 0x000fe20000400000 */
[--C-:B------:R-:W-:Y:S01]  /*3690*/  FFMA R144, R144, UR6, -R14.reuse ;  /* 0x0000000690907c23 */ /* 0x100fe2000800080e */
[----:B------:R-:W-:Y:S01]  /*36a0*/  @!P3 FMUL R11, R11, 0.5 ;  /* 0x3f0000000b0bb820 */ /* 0x000fe20000400000 */
[--C-:B------:R-:W-:Y:S01]  /*36b0*/  FFMA R145, R145, UR6, -R14.reuse ;  /* 0x0000000691917c23 */ /* 0x100fe2000800080e */
[----:B------:R-:W-:Y:S01]  /*36c0*/  @!P2 FMUL R8, R8, 0.5 ;  /* 0x3f0000000808a820 */ /* 0x000fe20000400000 */
[--C-:B------:R-:W-:Y:S01]  /*36d0*/  FFMA R148, R148, UR6, -R14.reuse ;  /* 0x0000000694947c23 */ /* 0x100fe2000800080e */
[----:B------:R-:W2:Y:S01]  /*36e0*/  MUFU.EX2 R120, R120 ;  /* 0x0000007800787308 */ /* 0x000ea20000000800 */
[----:B------:R-:W-:Y:S01]  /*36f0*/  @!P4 FMUL R13, R13, 0.5 ;  /* 0x3f0000000d0dc820 */ /* 0x000fe20000400000 */
[----:B------:R-:W-:Y:S01]  /*3700*/  @!P6 FMUL R124, R124, 0.5 ;  /* 0x3f0000007c7ce820 */ /* 0x000fe20000400000 */
[----:B------:R-:W-:Y:S01]  /*3710*/  FFMA R14, R149, UR6, -R14 ;  /* 0x00000006950e7c23 */ /* 0x000fe2000800080e */
[----:B------:R-:W-:-:S04]  /*3720*/  FMUL R12, R12, UR6 ;  /* 0x000000060c0c7c20 */ /* 0x000fc80008400000 */
[----:B------:R-:W3:Y:S01]  /*3730*/  MUFU.EX2 R11, R11 ;  /* 0x0000000b000b7308 */ /* 0x000ee20000000800 */
[----:B-1----:R-:W-:-:S05]  /*3740*/  FMNMX R4, R4, R121, !PT ;  /* 0x0000007904047209 */ /* 0x002fca0007800000 */
[----:B------:R-:W1:Y:S02]  /*3750*/  SHFL.BFLY PT, R121, R4, 0x2, 0x1f ;  /* 0x0c401f0004797f89 */ /* 0x000e6400000e0000 */
[----:B------:R-:W4:Y:S01]  /*3760*/  MUFU.EX2 R8, R8 ;  /* 0x0000000800087308 */ /* 0x000f220000000800 */
[----:B--2---:R-:W-:Y:S01]  /*3770*/  @!P5 FMUL R120, R120, R120 ;  /* 0x000000787878d220 */ /* 0x004fe20000400000 */
[----:B------:R-:W-:-:S06]  /*3780*/  FSETP.GEU.AND P5, PT, R15, -126, PT ;  /* 0xc2fc00000f00780b */ /* 0x000fcc0003fae000 */
[----:B------:R-:W2:Y:S01]  /*3790*/  MUFU.EX2 R13, R13 ;  /* 0x0000000d000d7308 */ /* 0x000ea20000000800 */
[----:B---3--:R-:W-:Y:S01]  /*37a0*/  @!P3 FMUL R11, R11, R11 ;  /* 0x0000000b0b0bb220 */ /* 0x008fe20000400000 */
[----:B------:R-:W-:-:S05]  /*37b0*/  FSETP.GEU.AND P3, PT, R10, -126, PT ;  /* 0xc2fc00000a00780b */ /* 0x000fca0003f6e000 */
[----:B------:R-:W-:Y:S01]  /*37c0*/  @!P5 FMUL R15, R15, 0.5 ;  /* 0x3f0000000f0fd820 */ /* 0x000fe20000400000 */
[----:B------:R-:W3:Y:S01]  /*37d0*/  MUFU.EX2 R124, R124 ;  /* 0x0000007c007c7308 */ /* 0x000ee20000000800 */
[----:B----4-:R-:W-:Y:S01]  /*37e0*/  @!P2 FMUL R8, R8, R8 ;  /* 0x000000080808a220 */ /* 0x010fe20000400000 */
[----:B------:R-:W-:-:S05]  /*37f0*/  FSETP.GEU.AND P2, PT, R21, -126, PT ;  /* 0xc2fc00001500780b */ /* 0x000fca0003f4e000 */
[----:B------:R-:W-:Y:S01]  /*3800*/  @!P3 FMUL R10, R10, 0.5 ;  /* 0x3f0000000a0ab820 */ /* 0x000fe20000400000 */
[----:B------:R-:W4:Y:S01]  /*3810*/  MUFU.EX2 R15, R15 ;  /* 0x0000000f000f7308 */ /* 0x000f220000000800 */
[----:B--2---:R-:W-:Y:S01]  /*3820*/  @!P4 FMUL R13, R13, R13 ;  /* 0x0000000d0d0dc220 */ /* 0x004fe20000400000 */
[----:B------:R-:W-:Y:S02]  /*3830*/  FSETP.GEU.AND P4, PT, R129, -126, PT ;  /* 0xc2fc00008100780b */ /* 0x000fe40003f8e000 */
[----:B-1----:R-:W-:-:S03]  /*3840*/  FMNMX R4, R4, R121, !PT ;  /* 0x0000007904047209 */ /* 0x002fc60007800000 */
[----:B------:R-:W-:Y:S01]  /*3850*/  @!P2 FMUL R21, R21, 0.5 ;  /* 0x3f0000001515a820 */ /* 0x000fe20000400000 */
[----:B------:R-:W1:Y:S01]  /*3860*/  MUFU.EX2 R10, R10 ;  /* 0x0000000a000a7308 */ /* 0x000e620000000800 */
[----:B---3--:R-:W-:Y:S01]  /*3870*/  @!P6 FMUL R124, R124, R124 ;  /* 0x0000007c7c7ce220 */ /* 0x008fe20000400000 */
[----:B------:R-:W-:-:S05]  /*3880*/  FSETP.GEU.AND P6, PT, R128, -126, PT ;  /* 0xc2fc00008000780b */ /* 0x000fca0003fce000 */
[----:B------:R-:W-:Y:S01]  /*3890*/  @!P4 FMUL R129, R129, 0.5 ;  /* 0x3f0000008181c820 */ /* 0x000fe20000400000 */
[----:B------:R-:W2:Y:S01]  /*38a0*/  MUFU.EX2 R21, R21 ;  /* 0x0000001500157308 */ /* 0x000ea20000000800 */
[----:B----4-:R-:W-:Y:S01]  /*38b0*/  @!P5 FMUL R15, R15, R15 ;  /* 0x0000000f0f0fd220 */ /* 0x010fe20000400000 */
[----:B------:R-:W-:-:S05]  /*38c0*/  FSETP.GEU.AND P5, PT, R133, -126, PT ;  /* 0xc2fc00008500780b */ /* 0x000fca0003fae000 */
[----:B------:R-:W-:Y:S01]  /*38d0*/  @!P6 FMUL R128, R128, 0.5 ;  /* 0x3f0000008080e820 */ /* 0x000fe20000400000 */
[----:B------:R-:W3:Y:S01]  /*38e0*/  MUFU.EX2 R129, R129 ;  /* 0x0000008100817308 */ /* 0x000ee20000000800 */
[----:B-1----:R-:W-:Y:S01]  /*38f0*/  @!P3 FMUL R10, R10, R10 ;  /* 0x0000000a0a0ab220 */ /* 0x002fe20000400000 */
[----:B------:R-:W-:-:S05]  /*3900*/  FSETP.GEU.AND P3, PT, R141, -126, PT ;  /* 0xc2fc00008d00780b */ /* 0x000fca0003f6e000 */
[----:B------:R-:W-:Y:S01]  /*3910*/  @!P5 FMUL R133, R133, 0.5 ;  /* 0x3f0000008585d820 */ /* 0x000fe20000400000 */
[----:B------:R-:W1:Y:S01]  /*3920*/  MUFU.EX2 R128, R128 ;  /* 0x0000008000807308 */ /* 0x000e620000000800 */
        /* <DEDUP_REMOVED lines=10> */
[----:B-1----:R-:W-:Y:S01]  /*39d0*/  @!P6 FMUL R128, R128, R128 ;  /* 0x000000808080e220 */ /* 0x002fe20000400000 */
[----:B------:R-:W-:-:S04]  /*39e0*/  FSETP.NEU.AND P6, PT, R4, -INF , PT ;  /* 0xff8000000400780b */ /* 0x000fc80003fcd000 */
[----:B------:R-:W-:Y:S01]  /*39f0*/  FSEL R136, R4, RZ, P6 ;  /* 0x000000ff04887208 */ /* 0x000fe20003000000 */
[----:B------:R-:W-:Y:S01]  /*3a00*/  @!P4 FMUL R145, R145, 0.5 ;  /* 0x3f0000009191c820 */ /* 0x000fe20000400000 */
[----:B------:R-:W1:Y:S01]  /*3a10*/  MUFU.EX2 R137, R144 ;  /* 0x0000009000897308 */ /* 0x000e620000000800 */
[----:B--2---:R-:W-:Y:S01]  /*3a20*/  @!P5 FMUL R133, R133, R133 ;  /* 0x000000858585d220 */ /* 0x004fe20000400000 */
[----:B------:R-:W-:Y:S01]  /*3a30*/  FSETP.GEU.AND P5, PT, R14, -126, PT ;  /* 0xc2fc00000e00780b */ /* 0x000fe20003fae000 */
[----:B------:R-:W-:Y:S01]  /*3a40*/  FMUL R121, R136, UR6 ;  /* 0x0000000688797c20 */ /* 0x000fe20008400000 */
[----:B------:R-:W-:Y:S01]  /*3a50*/  FSETP.GEU.AND P6, PT, R148, -126, PT ;  /* 0xc2fc00009400780b */ /* 0x000fe20003fce000 */
[----:B------:R-:W-:Y:S01]  /*3a60*/  FADD R136, -R136, R7 ;  /* 0x0000000788887221 */ /* 0x000fe20000000100 */
[----:B------:R-:W-:Y:S01]  /*3a70*/  FADD R7, R11, R128 ;  /* 0x000000800b077221 */ /* 0x000fe20000000000 */
[--C-:B------:R-:W-:Y:S01]  /*3a80*/  FFMA R122, R122, UR6, -R121.reuse ;  /* 0x000000067a7a7c23 */ /* 0x100fe20008000879 */
[----:B------:R-:W2:Y:S01]  /*3a90*/  MUFU.EX2 R132, R145 ;  /* 0x0000009100847308 */ /* 0x000ea20000000800 */
[----:B---3--:R-:W-:Y:S01]  /*3aa0*/  @!P3 FMUL R20, R20, R20 ;  /* 0x000000141414b220 */ /* 0x008fe20000400000 */
[--C-:B------:R-:W-:Y:S01]  /*3ab0*/  FFMA R123, R123, UR6, -R121.reuse ;  /* 0x000000067b7b7c23 */ /* 0x100fe20008000879 */
[--C-:B------:R-:W-:Y:S01]  /*3ac0*/  FFMA R126, R126, UR6, -R121.reuse ;  /* 0x000000067e7e7c23 */ /* 0x100fe20008000879 */
[----:B------:R-:W-:Y:S01]  /*3ad0*/  FSETP.GEU.AND P3, PT, R122, -126, PT ;  /* 0xc2fc00007a00780b */ /* 0x000fe20003f6e000 */
[--C-:B------:R-:W-:Y:S01]  /*3ae0*/  FFMA R125, R127, UR6, -R121.reuse ;  /* 0x000000067f7d7c23 */ /* 0x100fe20008000879 */
[--C-:B------:R-:W-:Y:S01]  /*3af0*/  FFMA R130, R130, UR6, -R121.reuse ;  /* 0x0000000682827c23 */ /* 0x100fe20008000879 */
[----:B------:R-:W-:Y:S01]  /*3b00*/  @!P5 FMUL R14, R14, 0.5 ;  /* 0x3f0000000e0ed820 */ /* 0x000fe20000400000 */
[----:B------:R-:W-:Y:S01]  /*3b10*/  FFMA R150, R150, UR6, -R121 ;  /* 0x0000000696967c23 */ /* 0x000fe20008000879 */
[----:B------:R-:W-:Y:S01]  /*3b20*/  @!P6 FMUL R148, R148, 0.5 ;  /* 0x3f0000009494e820 */ /* 0x000fe20000400000 */
[----:B-1----:R-:W-:Y:S01]  /*3b30*/  @!P2 FMUL R137, R137, R137 ;  /* 0x000000898989a220 */ /* 0x002fe20000400000 */
[----:B------:R-:W-:-:S02]  /*3b40*/  FSETP.GEU.AND P2, PT, R123, -126, PT ;  /* 0xc2fc00007b00780b */ /* 0x000fc40003f4e000 */
[----:B------:R-:W1:Y:S01]  /*3b50*/  MUFU.EX2 R141, R148 ;  /* 0x00000094008d7308 */ /* 0x000e620000000800 */
[----:B------:R-:W-:-:S03]  /*3b60*/  F2FP.F16.F32.PACK_AB R128, R128, R129 ;  /* 0x000000818080723e */ /* 0x000fc600000000ff */
[----:B------:R-:W-:Y:S01]  /*3b70*/  @!P3 FMUL R122, R122, 0.5 ;  /* 0x3f0000007a7ab820 */ /* 0x000fe20000400000 */
[----:B--2---:R-:W-:Y:S01]  /*3b80*/  @!P4 FMUL R132, R132, R132 ;  /* 0x000000848484c220 */ /* 0x004fe20000400000 */
[----:B------:R-:W-:Y:S02]  /*3b90*/  FSETP.GEU.AND P4, PT, R126, -126, PT ;  /* 0xc2fc00007e00780b */ /* 0x000fe40003f8e000 */
[----:B------:R-:W2:Y:S03]  /*3ba0*/  MUFU.EX2 R14, R14 ;  /* 0x0000000e000e7308 */ /* 0x000ea60000000800 */
[----:B------:R-:W-:-:S05]  /*3bb0*/  @!P2 FMUL R123, R123, 0.5 ;  /* 0x3f0000007b7ba820 */ /* 0x000fca0000400000 */
[----:B------:R3:W4:Y:S01]  /*3bc0*/  MUFU.EX2 R140, R122 ;  /* 0x0000007a008c7308 */ /* 0x0007220000000800 */
[----:B-1----:R-:W-:Y:S01]  /*3bd0*/  @!P6 FMUL R141, R141, R141 ;  /* 0x0000008d8d8de220 */ /* 0x002fe20000400000 */
[----:B------:R-:W-:Y:S01]  /*3be0*/  FSETP.GEU.AND P6, PT, R125, -126, PT ;  /* 0xc2fc00007d00780b */ /* 0x000fe20003fce000 */
[----:B------:R-:W-:-:S05]  /*3bf0*/  @!P4 FMUL R126, R126, 0.5 ;  /* 0x3f0000007e7ec820 */ /* 0x000fca0000400000 */
[----:B------:R1:W5:Y:S01]  /*3c00*/  MUFU.EX2 R127, R123 ;  /* 0x0000007b007f7308 */ /* 0x0003620000000800 */
[----:B---3--:R-:W-:Y:S01]  /*3c10*/  FFMA R122, R131, UR6, -R121 ;  /* 0x00000006837a7c23 */ /* 0x008fe20008000879 */
[----:B--2---:R-:W-:Y:S01]  /*3c20*/  @!P5 FMUL R14, R14, R14 ;  /* 0x0000000e0e0ed220 */ /* 0x004fe20000400000 */
[----:B------:R-:W-:-:S04]  /*3c30*/  FSETP.GEU.AND P5, PT, R130, -126, PT ;  /* 0xc2fc00008200780b */ /* 0x000fc80003fae000 */
[----:B------:R-:W-:Y:S01]  /*3c40*/  @!P6 FMUL R125, R125, 0.5 ;  /* 0x3f0000007d7de820 */ /* 0x000fe20000400000 */
[----:B------:R2:W3:Y:S01]  /*3c50*/  MUFU.EX2 R144, R126 ;  /* 0x0000007e00907308 */ /* 0x0004e20000000800 */
[----:B----4-:R-:W-:Y:S01]  /*3c60*/  @!P3 FMUL R140, R140, R140 ;  /* 0x0000008c8c8cb220 */ /* 0x010fe20000400000 */
[----:B------:R-:W-:Y:S01]  /*3c70*/  FSETP.GEU.AND P3, PT, R122, -126, PT ;  /* 0xc2fc00007a00780b */ /* 0x000fe20003f6e000 */
[----:B-1----:R-:W-:-:S05]  /*3c80*/  FFMA R123, R134, UR6, -R121 ;  /* 0x00000006867b7c23 */ /* 0x002fca0008000879 */
[----:B------:R-:W-:Y:S01]  /*3c90*/  @!P5 FMUL R130, R130, 0.5 ;  /* 0x3f0000008282d820 */ /* 0x000fe20000400000 */
[----:B--2---:R-:W-:Y:S01]  /*3ca0*/  FFMA R126, R135, UR6, -R121 ;  /* 0x00000006877e7c23 */ /* 0x004fe20008000879 */
[----:B-----5:R-:W-:Y:S01]  /*3cb0*/  @!P2 FMUL R127, R127, R127 ;  /* 0x0000007f7f7fa220 */ /* 0x020fe20000400000 */
[----:B------:R-:W-:Y:S01]  /*3cc0*/  FSETP.GEU.AND P2, PT, R123, -126, PT ;  /* 0xc2fc00007b00780b */ /* 0x000fe20003f4e000 */
[----:B------:R1:W2:Y:S03]  /*3cd0*/  MUFU.EX2 R131, R125 ;  /* 0x0000007d00837308 */ /* 0x0002a60000000800 */
[----:B------:R-:W-:Y:S01]  /*3ce0*/  @!P3 FMUL R122, R122, 0.5 ;  /* 0x3f0000007a7ab820 */ /* 0x000fe20000400000 */
[----:B---3--:R-:W-:Y:S01]  /*3cf0*/  @!P4 FMUL R144, R144, R144 ;  /* 0x000000909090c220 */ /* 0x008fe20000400000 */
[----:B------:R-:W-:-:S03]  /*3d00*/  FSETP.GEU.AND P4, PT, R126, -126, PT ;  /* 0xc2fc00007e00780b */ /* 0x000fc60003f8e000 */
[----:B------:R3:W4:Y:S01]  /*3d10*/  MUFU.EX2 R134, R130 ;  /* 0x0000008200867308 */ /* 0x0007220000000800 */
[----:B-1----:R-:W-:-:S03]  /*3d20*/  FFMA R125, R138, UR6, -R121 ;  /* 0x000000068a7d7c23 */ /* 0x002fc60008000879 */
[----:B------:R-:W-:-:S04]  /*3d30*/  @!P2 FMUL R123, R123, 0.5 ;  /* 0x3f0000007b7ba820 */ /* 0x000fc80000400000 */
[----:B------:R1:W5:Y:S01]  /*3d40*/  MUFU.EX2 R135, R122 ;  /* 0x0000007a00877308 */ /* 0x0003620000000800 */
[----:B---3--:R-:W-:Y:S01]  /*3d50*/  FFMA R130, R139, UR6, -R121 ;  /* 0x000000068b827c23 */ /* 0x008fe20008000879 */
[----:B--2---:R-:W-:Y:S01]  /*3d60*/  @!P6 FMUL R131, R131, R131 ;  /* 0x000000838383e220 */ /* 0x004fe20000400000 */
[----:B------:R-:W-:Y:S01]  /*3d70*/  @!P4 FMUL R126, R126, 0.5 ;  /* 0x3f0000007e7ec820 */ /* 0x000fe20000400000 */
[----:B------:R-:W-:-:S04]  /*3d80*/  FSETP.GEU.AND P6, PT, R125, -126, PT ;  /* 0xc2fc00007d00780b */ /* 0x000fc80003fce000 */
[----:B------:R2:W3:Y:S01]  /*3d90*/  MUFU.EX2 R138, R123 ;  /* 0x0000007b008a7308 */ /* 0x0004e20000000800 */
[----:B-1----:R-:W-:Y:S01]  /*3da0*/  FFMA R122, R142, UR6, -R121 ;  /* 0x000000068e7a7c23 */ /* 0x002fe20008000879 */
[----:B----4-:R-:W-:Y:S01]  /*3db0*/  @!P5 FMUL R134, R134, R134 ;  /* 0x000000868686d220 */ /* 0x010fe20000400000 */
[----:B------:R-:W-:-:S05]  /*3dc0*/  FSETP.GEU.AND P5, PT, R130, -126, PT ;  /* 0xc2fc00008200780b */ /* 0x000fca0003fae000 */
[----:B------:R1:W4:Y:S01]  /*3dd0*/  MUFU.EX2 R139, R126 ;  /* 0x0000007e008b7308 */ /* 0x0003220000000800 */
[----:B-----5:R-:W-:Y:S01]  /*3de0*/  @!P3 FMUL R135, R135, R135 ;  /* 0x000000878787b220 */ /* 0x020fe20000400000 */
[----:B------:R-:W-:Y:S01]  /*3df0*/  FSETP.GEU.AND P3, PT, R122, -126, PT ;  /* 0xc2fc00007a00780b */ /* 0x000fe20003f6e000 */
[----:B--2---:R-:W-:Y:S01]  /*3e00*/  FFMA R123, R143, UR6, -R121 ;  /* 0x000000068f7b7c23 */ /* 0x004fe20008000879 */
[----:B------:R-:W-:-:S04]  /*3e10*/  @!P6 FMUL R125, R125, 0.5 ;  /* 0x3f0000007d7de820 */ /* 0x000fc80000400000 */
[----:B------:R-:W-:Y:S01]  /*3e20*/  @!P5 FMUL R130, R130, 0.5 ;  /* 0x3f0000008282d820 */ /* 0x000fe20000400000 */
[----:B-1----:R-:W-:Y:S01]  /*3e30*/  FFMA R126, R146, UR6, -R121 ;  /* 0x00000006927e7c23 */ /* 0x002fe20008000879 */
[----:B---3--:R-:W-:Y:S01]  /*3e40*/  @!P2 FMUL R138, R138, R138 ;  /* 0x0000008a8a8aa220 */ /* 0x008fe20000400000 */
[----:B------:R-:W-:Y:S01]  /*3e50*/  FSETP.GEU.AND P2, PT, R123, -126, PT ;  /* 0xc2fc00007b00780b */ /* 0x000fe20003f4e000 */
[----:B------:R1:W2:Y:S03]  /*3e60*/  MUFU.EX2 R145, R125 ;  /* 0x0000007d00917308 */ /* 0x0002a60000000800 */
[----:B------:R-:W-:Y:S01]  /*3e70*/  @!P3 FMUL R122, R122, 0.5 ;  /* 0x3f0000007a7ab820 */ /* 0x000fe20000400000 */
[----:B----4-:R-:W-:Y:S01]  /*3e80*/  @!P4 FMUL R139, R139, R139 ;  /* 0x0000008b8b8bc220 */ /* 0x010fe20000400000 */
[----:B------:R-:W-:-:S03]  /*3e90*/  FSETP.GEU.AND P4, PT, R126, -126, PT ;  /* 0xc2fc00007e00780b */ /* 0x000fc60003f8e000 */
[----:B------:R3:W4:Y:S01]  /*3ea0*/  MUFU.EX2 R142, R130 ;  /* 0x00000082008e7308 */ /* 0x0007220000000800 */
[--C-:B-1----:R-:W-:Y:S01]  /*3eb0*/  FFMA R125, R147, UR6, -R121.reuse ;  /* 0x00000006937d7c23 */ /* 0x102fe20008000879 */
[----:B------:R-:W-:Y:S01]  /*3ec0*/  FFMA R121, R151, UR6, -R121 ;  /* 0x0000000697797c23 */ /* 0x000fe20008000879 */
[----:B------:R-:W-:Y:S01]  /*3ed0*/  FMUL R151, R136, UR6 ;  /* 0x0000000688977c20 */ /* 0x000fe20008400000 */
[----:B------:R-:W-:-:S04]  /*3ee0*/  @!P2 FMUL R123, R123, 0.5 ;  /* 0x3f0000007b7ba820 */ /* 0x000fc80000400000 */
[----:B------:R1:W5:Y:S01]  /*3ef0*/  MUFU.EX2 R143, R122 ;  /* 0x0000007a008f7308 */ /* 0x0003620000000800 */
[----:B--2---:R-:W-:Y:S01]  /*3f00*/  @!P6 FMUL R145, R145, R145 ;  /* 0x000000919191e220 */ /* 0x004fe20000400000 */
[----:B------:R-:W-:Y:S01]  /*3f10*/  FSETP.GEU.AND P6, PT, R125, -126, PT ;  /* 0xc2fc00007d00780b */ /* 0x000fe20003fce000 */
[----:B------:R-:W-:Y:S01]  /*3f20*/  @!P4 FMUL R126, R126, 0.5 ;  /* 0x3f0000007e7ec820 */ /* 0x000fe20000400000 */
[----:B---3--:R-:W-:-:S04]  /*3f30*/  FADD R130, R10, R141 ;  /* 0x0000008d0a827221 */ /* 0x008fc80000000000 */
[----:B------:R2:W3:Y:S01]  /*3f40*/  MUFU.EX2 R146, R123 ;  /* 0x0000007b00927308 */ /* 0x0004e20000000800 */
[----:B----4-:R-:W-:Y:S01]  /*3f50*/  @!P5 FMUL R142, R142, R142 ;  /* 0x0000008e8e8ed220 */ /* 0x010fe20000400000 */
[----:B------:R-:W-:Y:S01]  /*3f60*/  FSETP.GEU.AND P5, PT, R150, -126, PT ;  /* 0xc2fc00009600780b */ /* 0x000fe20003fae000 */
[----:B-1----:R-:W-:Y:S01]  /*3f70*/  FADD R122, R15, R132 ;  /* 0x000000840f7a7221 */ /* 0x002fe20000000000 */
[----:B------:R-:W-:Y:S02]  /*3f80*/  F2FP.F16.F32.PACK_AB R132, R132, R137 ;  /* 0x000000898484723e */ /* 0x000fe400000000ff */
[----:B------:R-:W-:Y:S01]  /*3f90*/  F2FP.F16.F32.PACK_AB R129, R142, R145 ;  /* 0x000000918e81723e */ /* 0x000fe200000000ff */
[----:B------:R-:W-:Y:S01]  /*3fa0*/  @!P6 FMUL R125, R125, 0.5 ;  /* 0x3f0000007d7de820 */ /* 0x000fe20000400000 */
[----:B------:R1:W4:Y:S01]  /*3fb0*/  MUFU.EX2 R147, R126 ;  /* 0x0000007e00937308 */ /* 0x0003220000000800 */
[----:B-----5:R-:W-:Y:S01]  /*3fc0*/  @!P3 FMUL R143, R143, R143 ;  /* 0x0000008f8f8fb220 */ /* 0x020fe20000400000 */
[----:B------:R-:W-:Y:S01]  /*3fd0*/  FSETP.GEU.AND P3, PT, R121, -126, PT ;  /* 0xc2fc00007900780b */ /* 0x000fe20003f6e000 */
[----:B--2---:R-:W-:-:S04]  /*3fe0*/  FADD R123, R21, R14 ;  /* 0x0000000e157b7221 */ /* 0x004fc80000000000 */
[----:B------:R-:W-:Y:S01]  /*3ff0*/  @!P5 FMUL R150, R150, 0.5 ;  /* 0x3f0000009696d820 */ /* 0x000fe20000400000 */
[----:B------:R2:W5:Y:S01]  /*4000*/  MUFU.EX2 R148, R125 ;  /* 0x0000007d00947308 */ /* 0x0005620000000800 */
[----:B---3--:R-:W-:Y:S01]  /*4010*/  @!P2 FMUL R146, R146, R146 ;  /* 0x000000929292a220 */ /* 0x008fe20000400000 */
[----:B------:R-:W-:Y:S01]  /*4020*/  FSETP.GEU.AND P2, PT, R12, -126, PT ;  /* 0xc2fc00000c00780b */ /* 0x000fe20003f4e000 */
[----:B-1----:R-:W-:Y:S01]  /*4030*/  FADD R126, R124, R137 ;  /* 0x000000897c7e7221 */ /* 0x002fe20000000000 */
[----:B------:R-:W-:-:S03]  /*4040*/  F2FP.F16.F32.PACK_AB R124, R15, R124 ;  /* 0x0000007c0f7c723e */ /* 0x000fc600000000ff */
[----:B------:R-:W-:Y:S01]  /*4050*/  @!P3 FMUL R121, R121, 0.5 ;  /* 0x3f0000007979b820 */ /* 0x000fe20000400000 */
[----:B------:R1:W3:Y:S01]  /*4060*/  MUFU.EX2 R149, R150 ;  /* 0x0000009600957308 */ /* 0x0002e20000000800 */
[----:B----4-:R-:W-:Y:S01]  /*4070*/  @!P4 FMUL R147, R147, R147 ;  /* 0x000000939393c220 */ /* 0x010fe20000400000 */
[----:B------:R-:W-:Y:S01]  /*4080*/  FSETP.GEU.AND P4, PT, R151, -126, PT ;  /* 0xc2fc00009700780b */ /* 0x000fe20003f8e000 */
[----:B--2---:R-:W-:Y:S01]  /*4090*/  FADD R125, R7, R122 ;  /* 0x0000007a077d7221 */ /* 0x004fe20000000000 */
[----:B------:R-:W-:Y:S01]  /*40a0*/  FADD R122, R13, R20 ;  /* 0x000000140d7a7221 */ /* 0x000fe20000000000 */
[----:B------:R-:W-:Y:S01]  /*40b0*/  FADD R9, R9, R126 ;  /* 0x0000007e09097221 */ /* 0x000fe20000000000 */
[----:B------:R-:W-:Y:S01]  /*40c0*/  FADD R158, R134, R147 ;  /* 0x00000093869e7221 */ /* 0x000fe20000000000 */
[----:B------:R-:W-:Y:S01]  /*40d0*/  @!P2 FMUL R12, R12, 0.5 ;  /* 0x3f0000000c0ca820 */ /* 0x000fe20000400000 */
[----:B------:R2:W4:Y:S01]  /*40e0*/  MUFU.EX2 R136, R121 ;  /* 0x0000007900887308 */ /* 0x0005220000000800 */
[----:B-----5:R-:W-:Y:S01]  /*40f0*/  @!P6 FMUL R148, R148, R148 ;  /* 0x000000949494e220 */ /* 0x020fe20000400000 */
[----:B------:R-:W-:Y:S01]  /*4100*/  FADD R122, R122, R123 ;  /* 0x0000007b7a7a7221 */ /* 0x000fe20000000000 */
[----:B------:R-:W-:Y:S01]  /*4110*/  FADD R123, R127, R142 ;  /* 0x0000008e7f7b7221 */ /* 0x000fe20000000000 */
[----:B-1----:R-:W-:Y:S01]  /*4120*/  FADD R150, R131, R146 ;  /* 0x0000009283967221 */ /* 0x002fe20000000000 */
[----:B------:R-:W-:Y:S01]  /*4130*/  FADD R160, R135, R148 ;  /* 0x0000009487a07221 */ /* 0x000fe20000000000 */
[----:B------:R-:W-:Y:S01]  /*4140*/  FADD R126, R144, R143 ;  /* 0x0000008f907e7221 */ /* 0x000fe20000000000 */
[----:B------:R-:W-:Y:S01]  /*4150*/  @!P4 FMUL R151, R151, 0.5 ;  /* 0x3f0000009797c820 */ /* 0x000fe20000400000 */
[----:B------:R-:W1:Y:S01]  /*4160*/  MUFU.EX2 R7, R12 ;  /* 0x0000000c00077308 */ /* 0x000e620000000800 */
[----:B--2---:R-:W-:Y:S01]  /*4170*/  FADD R121, R8, R133 ;  /* 0x0000008508797221 */ /* 0x004fe20000000000 */
[----:B---3--:R-:W-:Y:S01]  /*4180*/  @!P5 FMUL R149, R149, R149 ;  /* 0x000000959595d220 */ /* 0x008fe20000400000 */
[----:B------:R-:W-:Y:S01]  /*4190*/  FADD R123, R123, R160 ;  /* 0x000000a07b7b7221 */ /* 0x000fe20000000000 */
[----:B------:R-:W-:Y:S01]  /*41a0*/  FADD R122, R125, R122 ;  /* 0x0000007a7d7a7221 */ /* 0x000fe20000000000 */
[----:B------:R-:W-:Y:S01]  /*41b0*/  FADD R130, R121, R130 ;  /* 0x0000008279827221 */ /* 0x000fe20000000000 */
[----:B------:R-:W-:Y:S01]  /*41c0*/  FADD R121, R140, R145 ;  /* 0x000000918c797221 */ /* 0x000fe20000000000 */
[----:B------:R-:W-:Y:S01]  /*41d0*/  F2FP.F16.F32.PACK_AB R125, R135, R134 ;  /* 0x00000086877d723e */ /* 0x000fe200000000ff */
[----:B------:R2:W3:Y:S01]  /*41e0*/  MUFU.EX2 R12, R151 ;  /* 0x00000097000c7308 */ /* 0x0004e20000000800 */
[----:B----4-:R-:W-:Y:S01]  /*41f0*/  @!P3 FMUL R136, R136, R136 ;  /* 0x000000888888b220 */ /* 0x010fe20000400000 */
[----:B------:R-:W-:Y:S01]  /*4200*/  FADD R121, R121, R158 ;  /* 0x0000009e79797221 */ /* 0x000fe20000000000 */
[----:B------:R-:W-:Y:S01]  /*4210*/  FADD R9, R9, R130 ;  /* 0x0000008209097221 */ /* 0x000fe20000000000 */
[----:B------:R-:W-:Y:S01]  /*4220*/  F2FP.F16.F32.PACK_AB R130, R20, R133 ;  /* 0x000000851482723e */ /* 0x000fe200000000ff */
[----:B------:R-:W-:Y:S01]  /*4230*/  FADD R159, R139, R136 ;  /* 0x000000888b9f7221 */ /* 0x000fe20000000000 */
[----:B------:R-:W-:Y:S01]  /*4240*/  F2FP.F16.F32.PACK_AB R133, R148, R147 ;  /* 0x000000939485723e */ /* 0x000fe200000000ff */
[----:B------:R-:W-:Y:S01]  /*4250*/  FADD R122, R9, R122 ;  /* 0x0000007a097a7221 */ /* 0x000fe20000000000 */
[----:B------:R-:W-:Y:S01]  /*4260*/  SHF.L.U32 R9, R23, 0x1f, RZ ;  /* 0x0000001f17097819 */ /* 0x000fe200000006ff */
[----:B--2---:R-:W-:Y:S01]  /*4270*/  FADD R151, R138, R149 ;  /* 0x000000958a977221 */ /* 0x004fe20000000000 */
[----:B------:R-:W-:Y:S01]  /*4280*/  FADD R150, R150, R159 ;  /* 0x0000009f96967221 */ /* 0x000fe20000000000 */
[----:B-1----:R-:W-:Y:S01]  /*4290*/  @!P2 FMUL R7, R7, R7 ;  /* 0x000000070707a220 */ /* 0x002fe20000400000 */
[----:B------:R1:W2:Y:S01]  /*42a0*/  SYNCS.PHASECHK.TRANS64.TRYWAIT P2, [UR10+0x2e400], R9 ;  /* 0x02e40009ff0075a7 */ /* 0x0002a2000804014a */
[----:B------:R-:W-:Y:S01]  /*42b0*/  FADD R126, R126, R151 ;  /* 0x000000977e7e7221 */ /* 0x000fe20000000000 */
[----:B------:R-:W-:Y:S01]  /*42c0*/  FADD R150, R123, R150 ;  /* 0x000000967b967221 */ /* 0x000fe20000000000 */
[----:B------:R-:W-:Y:S01]  /*42d0*/  FFMA R0, R7, R0, R122 ;  /* 0x0000000007007223 */ /* 0x000fe2000000007a */
[----:B------:R-:W-:Y:S01]  /*42e0*/  F2FP.F16.F32.PACK_AB R123, R131, R144 ;  /* 0x00000090837b723e */ /* 0x000fe200000000ff */
[----:B------:R-:W-:Y:S01]  /*42f0*/  FADD R121, R121, R126 ;  /* 0x0000007e79797221 */ /* 0x000fe20000000000 */
[----:B---3--:R-:W-:Y:S01]  /*4300*/  @!P4 FMUL R12, R12, R12 ;  /* 0x0000000c0c0cc220 */ /* 0x008fe20000400000 */
[-C--:B------:R-:W-:Y:S01]  /*4310*/  FMUL R24, R24, R7.reuse ;  /* 0x0000000718187220 */ /* 0x080fe20000400000 */
[-C--:B------:R-:W-:Y:S01]  /*4320*/  FMUL R25, R25, R7.reuse ;  /* 0x0000000719197220 */ /* 0x080fe20000400000 */
[----:B------:R-:W-:Y:S01]  /*4330*/  FADD R121, R121, R150 ;  /* 0x0000009679797221 */ /* 0x000fe20000000000 */
[-C--:B------:R-:W-:Y:S01]  /*4340*/  FMUL R28, R28, R7.reuse ;  /* 0x000000071c1c7220 */ /* 0x080fe20000400000 */
[-C--:B------:R-:W-:Y:S01]  /*4350*/  FMUL R29, R29, R7.reuse ;  /* 0x000000071d1d7220 */ /* 0x080fe20000400000 */
[----:B------:R-:W-:Y:S01]  /*4360*/  FMUL R32, R32, R7 ;  /* 0x0000000720207220 */ /* 0x000fe20000400000 */
[----:B------:R-:W-:Y:S01]  /*4370*/  FFMA R3, R12, R3, R121 ;  /* 0x000000030c037223 */ /* 0x000fe20000000079 */
[----:B------:R-:W-:Y:S01]  /*4380*/  F2FP.F16.F32.PACK_AB R121, R127, R140 ;  /* 0x0000008c7f79723e */ /* 0x000fe200000000ff */
[-C--:B------:R-:W-:Y:S01]  /*4390*/  FMUL R33, R33, R7.reuse ;  /* 0x0000000721217220 */ /* 0x080fe20000400000 */
        /* <DEDUP_REMOVED lines=41> */
[----:B------:R-:W-:Y:S01]  /*4630*/  FMUL R117, R117, R7 ;  /* 0x0000000775757220 */ /* 0x000fe20000400000 */
        /* <DEDUP_REMOVED lines=49> */
[----:B------:R-:W-:-:S02]  /*4950*/  F2FP.F16.F32.PACK_AB R126, R21, R10 ;  /* 0x0000000a157e723e */ /* 0x000fc400000000ff */
[----:B------:R-:W-:Y:S02]  /*4960*/  F2FP.F16.F32.PACK_AB R127, R139, R138 ;  /* 0x0000008a8b7f723e */ /* 0x000fe400000000ff */
[----:B------:R-:W-:Y:S02]  /*4970*/  F2FP.F16.F32.PACK_AB R131, R146, R143 ;  /* 0x0000008f9283723e */ /* 0x000fe400000000ff */
[----:B------:R-:W-:Y:S01]  /*4980*/  F2FP.F16.F32.PACK_AB R134, R14, R141 ;  /* 0x0000008d0e86723e */ /* 0x000fe200000000ff */
[----:B-12---:R-:W-:Y:S06]  /*4990*/  @!P0 BRA `(.L_x_29) ;  /* 0x0000000000048947 */ /* 0x006fec0003800000 */
[----:B------:R-:W-:Y:S01]  /*49a0*/  BPT.TRAP 0x1 ;  /* 0x000000040000795c */ /* 0x000fe20000300000 */
.L_x_29:
[----:B------:R-:W-:Y:S05]  /*49b0*/  @P2 BRA `(.L_x_30) ;  /* 0x0000000000082947 */ /* 0x000fea0003800000 */
[----:B------:R-:W1:Y:S02]  /*49c0*/  SYNCS.PHASECHK.TRANS64.TRYWAIT P2, [UR10+0x2e400], R9 ;  /* 0x02e40009ff0075a7 */ /* 0x000e64000804014a */
[----:B-1----:R-:W-:Y:S05]  /*49d0*/  @!P2 BRA `(.L_x_31) ;  /* 0x00000048008ca947 */ /* 0x002fea0003800000 */
.L_x_30:
[----:B------:R-:W-:Y:S01]  /*49e0*/  UIMAD UR14, UR7, 0x600, UR47 ;  /* 0x00000600070e78a4 */ /* 0x000fe2000f8e022f */
[----:B------:R-:W-:Y:S01]  /*49f0*/  WARPGROUP.ARRIVE ;  /* 0x00000000000079c5 */ /* 0x000fe20000000000 */
[----:B------:R-:W-:Y:S01]  /*4a00*/  UMOV UR11, 0x40000040 ;  /* 0x40000040000b7882 */ /* 0x000fe20000000000 */
[----:B------:R-:W-:-:S04]  /*4a10*/  F2FP.F16.F32.PACK_AB R135, R136, R149 ;  /* 0x000000958887723e */ /* 0x000fc800000000ff */
[----:B------:R-:W-:Y:S02]  /*4a20*/  UMOV UR10, UR14 ;  /* 0x0000000e000a7c82 */ /* 0x000fe40008000000 */
        /* <DEDUP_REMOVED lines=19> */
.L_x_32:
[----:B------:R-:W-:-:S04]  /*4b60*/  ULEA UR10, UR5, UR4, 0x3 ;  /* 0x00000004050a7291 */ /* 0x000fc8000f8e183f */
[----:B------:R-:W-:-:S04]  /*4b70*/  UIADD3 UR10, UR10, 0x2e428, URZ ;  /* 0x0002e4280a0a7890 */ /* 0x000fc8000fffe03f */
[----:B------:R-:W-:-:S09]  /*4b80*/  UPRMT UR10, URZ, 0x654, UR10 ;  /* 0x000006543f0a7896 */ /* 0x000fd2000800000a */
[----:B------:R-:W-:Y:S01]  /*4b90*/  SYNCS.ARRIVE.TRANS64.RED.A1T0 RZ, [UR10], RZ ;  /* 0x000000ffffff79a7 */ /* 0x000fe2000810040a */
[----:B------:R-:W-:Y:S05]  /*4ba0*/  @P1 BRA `(.L_x_33) ;  /* 0x0000000000041947 */ /* 0x000fea0003800000 */
[----:B------:R-:W-:Y:S01]  /*4bb0*/  BPT.TRAP 0x1 ;  /* 0x000000040000795c */ /* 0x000fe20000300000 */
.L_x_33:
[----:B------:R-:W-:-:S04]  /*4bc0*/  UIADD3 UR5, UR5, 0x1, URZ ;  /* 0x0000000105057890 */ /* 0x000fc8000fffe03f */
[----:B------:R-:W-:-:S04]  /*4bd0*/  UISETP.NE.AND UP0, UPT, UR5, 0x5, UPT ;  /* 0x000000050500788c */ /* 0x000fc8000bf05270 */
[----:B------:R-:W-:Y:S01]  /*4be0*/  USEL UR10, UR5, URZ, UP0 ;  /* 0x0000003f050a7287 */ /* 0x000fe20008000000 */
[----:B------:R-:W-:Y:S11]  /*4bf0*/  @!P0 BRA `(.L_x_34) ;  /* 0x0000000000048947 */ /* 0x000ff60003800000 */
[----:B------:R-:W-:Y:S01]  /*4c00*/  BPT.TRAP 0x1 ;  /* 0x000000040000795c */ /* 0x000fe20000300000 */
.L_x_34:
[----:B------:R-:W-:-:S04]  /*4c10*/  ULEA UR5, UR10, UR4, 0x3 ;  /* 0x000000040a057291 */ /* 0x000fc8000f8e183f */
[----:B------:R-:W-:-:S04]  /*4c20*/  UIADD3 UR5, UR5, 0x2e428, URZ ;  /* 0x0002e42805057890 */ /* 0x000fc8000fffe03f */
[----:B------:R-:W-:-:S09]  /*4c30*/  UPRMT UR5, URZ, 0x654, UR5 ;  /* 0x000006543f057896 */ /* 0x000fd20008000005 */
[----:B------:R-:W-:Y:S01]  /*4c40*/  SYNCS.ARRIVE.TRANS64.RED.A1T0 RZ, [UR5], RZ ;  /* 0x000000ffffff79a7 */ /* 0x000fe20008100405 */
[----:B------:R-:W-:Y:S05]  /*4c50*/  @P1 BRA `(.L_x_35) ;  /* 0x0000000000041947 */ /* 0x000fea0003800000 */
[----:B------:R-:W-:Y:S01]  /*4c60*/  BPT.TRAP 0x1 ;  /* 0x000000040000795c */ /* 0x000fe20000300000 */
.L_x_35:
[----:B------:R-:W-:Y:S01]  /*4c70*/  UIADD3 UR7, UR7, 0x1, URZ ;  /* 0x0000000107077890 */ /* 0x000fe2000fffe03f */
[C---:B------:R-:W-:Y:S01]  /*4c80*/  ISETP.GT.AND P2, PT, R6.reuse, 0x2, PT ;  /* 0x000000020600780c */ /* 0x040fe20003f44270 */
[----:B------:R-:W-:Y:S01]  /*4c90*/  UIADD3 UR5, UR10, 0x1, URZ ;  /* 0x000000010a057890 */ /* 0x000fe2000fffe03f */
[----:B------:R-:W-:Y:S01]  /*4ca0*/  VIADD R6, R6, 0xffffffff ;  /* 0xffffffff06067836 */ /* 0x000fe20000000000 */
[----:B------:R-:W-:Y:S01]  /*4cb0*/  UISETP.NE.AND UP1, UPT, UR7, 0x5, UPT ;  /* 0x000000050700788c */ /* 0x000fe2000bf25270 */
[----:B-1----:R-:W-:Y:S01]  /*4cc0*/  MOV R9, R5 ;  /* 0x0000000500097202 */ /* 0x002fe20000000f00 */
[----:B------:R-:W-:Y:S01]  /*4cd0*/  UISETP.NE.AND UP0, UPT, UR5, 0x5, UPT ;  /* 0x000000050500788c */ /* 0x000fe2000bf05270 */
[----:B------:R-:W-:Y:S01]  /*4ce0*/  MOV R7, R4 ;  /* 0x0000000400077202 */ /* 0x000fe20000000f00 */
[----:B------:R-:W-:Y:S02]  /*4cf0*/  USEL UR10, URZ, 0x1, UP1 ;  /* 0x000000013f0a7887 */ /* 0x000fe40008800000 */
[----:B------:R-:W-:-:S02]  /*4d00*/  USEL UR5, UR5, URZ, UP0 ;  /* 0x0000003f05057287 */ /* 0x000fc40008000000 */
[----:B------:R-:W-:Y:S02]  /*4d10*/  USEL UR45, UR7, URZ, UP1 ;  /* 0x0000003f072d7287 */ /* 0x000fe40008800000 */
[----:B------:R-:W-:Y:S01]  /*4d20*/  LOP3.LUT R23, R23, UR10, RZ, 0x3c, !PT ;  /* 0x0000000a17177c12 */ /* 0x000fe2000f8e3cff */
[----:B------:R-:W-:Y:S09]  /*4d30*/  @P2 BRA `(.L_x_36) ;  /* 0xffffffe000182947 */ /* 0x000ff2000383ffff */
.L_x_25:
[----:B------:R-:W-:-:S13]  /*4d40*/  R2UR UR6, R16 ;  /* 0x00000000100672ca */ /* 0x000fda00000e0000 */
[----:B------:R-:W-:-:S04]  /*4d50*/  ULOP3.LUT UR6, UR6, 0x1, URZ, 0xfc, !UPT ;  /* 0x0000000106067892 */ /* 0x000fc8000f8efc3f */
[----:B------:R-:W-:-:S06]  /*4d60*/  UISETP.NE.AND UP0, UPT, UR6, 0x3, UPT ;  /* 0x000000030600788c */ /* 0x000fcc000bf05270 */
[----:B------:R-:W-:-:S13]  /*4d70*/  PLOP3.LUT P2, PT, PT, PT, UP0, 0x80, 0x0 ;  /* 0x000000000000781c */ /* 0x000fda0003f4f008 */
[----:B------:R-:W-:Y:S05]  /*4d80*/  @!P2 BRA `(.L_x_37) ;  /* 0x000000000004a947 */ /* 0x000fea0003800000 */
[----:B------:R-:W-:Y:S01]  /*4d90*/  BPT.TRAP 0x1 ;  /* 0x000000040000795c */ /* 0x000fe20000300000 */
.L_x_37:
[----:B------:R-:W-:Y:S01]  /*4da0*/  R2UR UR7, R16 ;  /* 0x00000000100772ca */ /* 0x000fe200000e0000 */
[----:B------:R-:W-:-:S04]  /*4db0*/  ULEA UR6, UR60, UR4, 0x3 ;  /* 0x000000043c067291 */ /* 0x000fc8000f8e183f */
[----:B------:R-:W-:-:S04]  /*4dc0*/  UIADD3 UR6, UR6, 0x2e460, URZ ;  /* 0x0002e46006067890 */ /* 0x000fc8000fffe03f */
[----:B------:R-:W-:-:S04]  /*4dd0*/  UPRMT UR6, URZ, 0x654, UR6 ;  /* 0x000006543f067896 */ /* 0x000fc80008000006 */
[----:B------:R-:W-:-:S05]  /*4de0*/  UISETP.GT.U32.AND UP0, UPT, UR7, 0x1, UPT ;  /* 0x000000010700788c */ /* 0x000fca000bf04070 */
[----:B------:R-:W-:Y:S01]  /*4df0*/  SYNCS.ARRIVE.TRANS64.RED.A1T0 RZ, [UR6], RZ ;  /* 0x000000ffffff79a7 */ /* 0x000fe20008100406 */
[----:B------:R-:W-:-:S13]  /*4e00*/  PLOP3.LUT P2, PT, PT, PT, UP0, 0x80, 0x0 ;  /* 0x000000000000781c */ /* 0x000fda0003f4f008 */
[----:B------:R-:W-:Y:S05]  /*4e10*/  @P2 BRA `(.L_x_38) ;  /* 0x0000000000042947 */ /* 0x000fea0003800000 */
[----:B------:R-:W-:Y:S01]  /*4e20*/  BPT.TRAP 0x1 ;  /* 0x000000040000795c */ /* 0x000fe20000300000 */
.L_x_38:
[----:B------:R-:W-:Y:S05]  /*4e30*/  @!P0 BRA `(.L_x_39) ;  /* 0x0000000000048947 */ /* 0x000fea0003800000 */
[----:B------:R-:W-:Y:S01]  /*4e40*/  BPT.TRAP 0x1 ;  /* 0x000000040000795c */ /* 0x000fe20000300000 */
.L_x_39:
[----:B------:R-:W-:-:S04]  /*4e50*/  ULEA UR4, UR5, UR4, 0x3 ;  /* 0x0000000405047291 */ /* 0x000fc8000f8e183f */
[----:B------:R-:W-:-:S04]  /*4e60*/  UIADD3 UR4, UR4, 0x2e428, URZ ;  /* 0x0002e42804047890 */ /* 0x000fc8000fffe03f */
[----:B------:R-:W-:-:S09]  /*4e70*/  UPRMT UR4, URZ, 0x654, UR4 ;  /* 0x000006543f047896 */ /* 0x000fd20008000004 */
[----:B------:R-:W-:Y:S01]  /*4e80*/  SYNCS.ARRIVE.TRANS64.RED.A1T0 RZ, [UR4], RZ ;  /* 0x000000ffffff79a7 */ /* 0x000fe20008100404 */
[----:B------:R-:W-:Y:S05]  /*4e90*/  @P1 BRA `(.L_x_40) ;  /* 0x0000000000041947 */ /* 0x000fea0003800000 */
[----:B------:R-:W-:Y:S01]  /*4ea0*/  BPT.TRAP 0x1 ;  /* 0x000000040000795c */ /* 0x000fe20000300000 */
.L_x_40:
[----:B------:R-:W1:Y:S01]  /*4eb0*/  SHFL.BFLY PT, R7, R0, 0x1, 0x1f ;  /* 0x0c201f0000077f89 */ /* 0x000e6200000e0000 */
[----:B------:R-:W-:Y:S01]  /*4ec0*/  BSSY B0, `(.L_x_41) ;  /* 0x0000023000007945 */ /* 0x000fe20003800000 */
[----:B------:R-:W-:Y:S02]  /*4ed0*/  MOV R9, 0x7f800000 ;  /* 0x7f80000000097802 */ /* 0x000fe40000000f00 */
[----:B------:R-:W2:Y:S01]  /*4ee0*/  SHFL.BFLY PT, R6, R3, 0x1, 0x1f ;  /* 0x0c201f0003067f89 */ /* 0x000ea200000e0000 */
[----:B------:R-:W-:Y:S02]  /*4ef0*/  MOV R10, 0x3f800000 ;  /* 0x3f800000000a7802 */ /* 0x000fe40000000f00 */
[----:B------:R-:W-:Y:S01]  /*4f00*/  MOV R11, 0x7f800000 ;  /* 0x7f800000000b7802 */ /* 0x000fe20000000f00 */
[----:B-1----:R-:W-:Y:S01]  /*4f10*/  FADD R7, R7, R0 ;  /* 0x0000000007077221 */ /* 0x002fe20000000000 */
[----:B--2---:R-:W-:-:S04]  /*4f20*/  FADD R15, R6, R3 ;  /* 0x00000003060f7221 */ /* 0x004fc80000000000 */
[----:B------:R-:W1:Y:S01]  /*4f30*/  SHFL.BFLY PT, R8, R7, 0x2, 0x1f ;  /* 0x0c401f0007087f89 */ /* 0x000e6200000e0000 */
[----:B------:R-:W-:-:S03]  /*4f40*/  IMAD.MOV.U32 R6, RZ, RZ, 0x3f800000 ;  /* 0x3f800000ff067424 */ /* 0x000fc600078e00ff */
[----:B------:R-:W2:Y:S01]  /*4f50*/  SHFL.BFLY PT, R20, R15, 0x2, 0x1f ;  /* 0x0c401f000f147f89 */ /* 0x000ea200000e0000 */
[C---:B-1----:R-:W-:Y:S01]  /*4f60*/  FSETP.NE.AND P0, PT, R7.reuse, -R8, PT ;  /* 0x800000080700720b */ /* 0x042fe20003f05000 */
[----:B------:R-:W-:Y:S01]  /*4f70*/  FADD R3, R7, R8 ;  /* 0x0000000807037221 */ /* 0x000fe20000000000 */
[----:B--2---:R-:W-:-:S11]  /*4f80*/  FADD R8, R15, R20 ;  /* 0x000000140f087221 */ /* 0x004fd60000000000 */
[----:B------:R-:W-:Y:S05]  /*4f90*/  @!P0 BRA `(.L_x_42) ;  /* 0x0000000000548947 */ /* 0x000fea0003800000 */
[----:B------:R-:W-:Y:S01]  /*4fa0*/  IADD3 R0, R3, 0x1800000, RZ ;  /* 0x0180000003007810 */ /* 0x000fe20007ffe0ff */
[----:B------:R-:W-:Y:S03]  /*4fb0*/  BSSY B1, `(.L_x_43) ;  /* 0x000000c000017945 */ /* 0x000fe60003800000 */
[----:B------:R-:W-:-:S04]  /*4fc0*/  LOP3.LUT R0, R0, 0x7f800000, RZ, 0xc0, !PT ;  /* 0x7f80000000007812 */ /* 0x000fc800078ec0ff */
[----:B------:R-:W-:-:S13]  /*4fd0*/  ISETP.GT.U32.AND P0, PT, R0, 0x1ffffff, PT ;  /* 0x01ffffff0000780c */ /* 0x000fda0003f04070 */
[----:B------:R-:W-:Y:S05]  /*4fe0*/  @P0 BRA `(.L_x_44) ;  /* 0x0000000000100947 */ /* 0x000fea0003800000 */
[----:B------:R-:W-:-:S07]  /*4ff0*/  MOV R14, 0x5010 ;  /* 0x00005010000e7802 */ /* 0x000fce0000000f00 */
[----:B------:R-:W-:Y:S05]  /*5000*/  CALL.REL.NOINC `($__internal_0_$__cuda_sm20_rcp_rn_f32_slowpath) ;  /* 0x0000004800107944 */ /* 0x000fea0003c00000 */
[----:B------:R-:W-:Y:S01]  /*5010*/  MOV R6, R0 ;  /* 0x0000000000067202 */ /* 0x000fe20000000f00 */
[----:B------:R-:W-:Y:S06]  /*5020*/  BRA `(.L_x_45) ;  /* 0x0000000000107947 */ /* 0x000fec0003800000 */
.L_x_44:
[----:B------:R-:W1:Y:S02]  /*5030*/  MUFU.RCP R6, R3 ;  /* 0x0000000300067308 */ /* 0x000e640000001000 */
[----:B-1----:R-:W-:-:S04]  /*5040*/  FFMA R0, R3, R6, -1 ;  /* 0xbf80000003007423 */ /* 0x002fc80000000006 */
[----:B------:R-:W-:-:S04]  /*5050*/  FADD.FTZ R7, -R0, -RZ ;  /* 0x800000ff00077221 */ /* 0x000fc80000010100 */
[----:B------:R-:W-:-:S07]  /*5060*/  FFMA R6, R6, R7, R6 ;  /* 0x0000000706067223 */ /* 0x000fce0000000006 */
.L_x_45:
[----:B------:R-:W-:Y:S05]  /*5070*/  BSYNC B1 ;  /* 0x0000000000017941 */ /* 0x000fea0003800000 */
.L_x_43:
[----:B------:R-:W-:Y:S01]  /*5080*/  FSETP.GEU.AND P0, PT, |R3|, 1.175494350822287508e-38, PT ;  /* 0x008000000300780b */ /* 0x000fe20003f0e200 */
[----:B------:R-:W-:-:S12]  /*5090*/  ULDC UR4, c[0x0][0x600] ;  /* 0x0001800000047ab9 */ /* 0x000fd80000000800 */
[----:B------:R-:W-:-:S04]  /*50a0*/  @!P0 FMUL R3, R3, 16777216 ;  /* 0x4b80000003038820 */ /* 0x000fc80000400000 */
[----:B------:R-:W1:Y:S02]  /*50b0*/  MUFU.LG2 R0, R3 ;  /* 0x0000000300007308 */ /* 0x000e640000000c00 */
[----:B-1----:R-:W-:-:S04]  /*50c0*/  @!P0 FADD R0, R0, -24 ;  /* 0xc1c0000000008421 */ /* 0x002fc80000000000 */
[----:B------:R-:W-:-:S04]  /*50d0*/  FMUL R0, R0, 0.69314718246459960938 ;  /* 0x3f31721800007820 */ /* 0x000fc80000400000 */
[----:B------:R-:W-:-:S07]  /*50e0*/  FFMA R11, R5, UR4, R0 ;  /* 0x00000004050b7c23 */ /* 0x000fce0008000000 */
.L_x_42:
[----:B------:R-:W-:Y:S05]  /*50f0*/  BSYNC B0 ;  /* 0x0000000000007941 */ /* 0x000fea0003800000 */
.L_x_41:
[----:B------:R-:W-:Y:S01]  /*5100*/  FSETP.NE.AND P0, PT, R15, -R20, PT ;  /* 0x800000140f00720b */ /* 0x000fe20003f05000 */
[----:B------:R-:W-:Y:S01]  /*5110*/  ULDC UR4, c[0x0][0x608] ;  /* 0x0001820000047ab9 */ /* 0x000fe20000000800 */
[----:B------:R-:W-:Y:S01]  /*5120*/  BSSY B0, `(.L_x_46) ;  /* 0x0000049000007945 */ /* 0x000fe20003800000 */
[----:B------:R-:W-:-:S04]  /*5130*/  FMUL R6, R6, UR4 ;  /* 0x0000000406067c20 */ /* 0x000fc80008400000 */
        /* <DEDUP_REMOVED lines=48> */
[----:B------:R-:W-:Y:S06]  /*5440*/  @!P0 BRA `(.L_x_47) ;  /* 0x0000000000588947 */ /* 0x000fec0003800000 */
[----:B------:R-:W-:Y:S01]  /*5450*/  IADD3 R0, R8, 0x1800000, RZ ;  /* 0x0180000008007810 */ /* 0x000fe20007ffe0ff */
[----:B------:R-:W-:Y:S03]  /*5460*/  BSSY B1, `(.L_x_48) ;  /* 0x000000d000017945 */ /* 0x000fe60003800000 */
[----:B------:R-:W-:-:S04]  /*5470*/  LOP3.LUT R0, R0, 0x7f800000, RZ, 0xc0, !PT ;  /* 0x7f80000000007812 */ /* 0x000fc800078ec0ff */
[----:B------:R-:W-:-:S13]  /*5480*/  ISETP.GT.U32.AND P0, PT, R0, 0x1ffffff, PT ;  /* 0x01ffffff0000780c */ /* 0x000fda0003f04070 */
[----:B------:R-:W-:Y:S05]  /*5490*/  @P0 BRA `(.L_x_49) ;  /* 0x0000000000140947 */ /* 0x000fea0003800000 */
[----:B------:R-:W-:Y:S01]  /*54a0*/  IMAD.MOV.U32 R3, RZ, RZ, R8 ;  /* 0x000000ffff037224 */ /* 0x000fe200078e0008 */
[----:B------:R-:W-:-:S07]  /*54b0*/  MOV R14, 0x54d0 ;  /* 0x000054d0000e7802 */ /* 0x000fce0000000f00 */
[----:B------:R-:W-:Y:S05]  /*54c0*/  CALL.REL.NOINC `($__internal_0_$__cuda_sm20_rcp_rn_f32_slowpath) ;  /* 0x0000004000e07944 */ /* 0x000fea0003c00000 */
[----:B------:R-:W-:Y:S01]  /*54d0*/  MOV R10, R0 ;  /* 0x00000000000a7202 */ /* 0x000fe20000000f00 */
[----:B------:R-:W-:Y:S06]  /*54e0*/  BRA `(.L_x_50) ;  /* 0x0000000000107947 */ /* 0x000fec0003800000 */
.L_x_49:
[----:B------:R-:W1:Y:S02]  /*54f0*/  MUFU.RCP R3, R8 ;  /* 0x0000000800037308 */ /* 0x000e640000001000 */
[----:B-1----:R-:W-:-:S04]  /*5500*/  FFMA R0, R8, R3, -1 ;  /* 0xbf80000008007423 */ /* 0x002fc80000000003 */
[----:B------:R-:W-:-:S04]  /*5510*/  FADD.FTZ R0, -R0, -RZ ;  /* 0x800000ff00007221 */ /* 0x000fc80000010100 */
[----:B------:R-:W-:-:S07]  /*5520*/  FFMA R10, R3, R0, R3 ;  /* 0x00000000030a7223 */ /* 0x000fce0000000003 */
.L_x_50:
[----:B------:R-:W-:Y:S05]  /*5530*/  BSYNC B1 ;  /* 0x0000000000017941 */ /* 0x000fea0003800000 */
.L_x_48:
[----:B------:R-:W-:Y:S01]  /*5540*/  FSETP.GEU.AND P0, PT, |R8|, 1.175494350822287508e-38, PT ;  /* 0x008000000800780b */ /* 0x000fe20003f0e200 */
[----:B------:R-:W-:-:S12]  /*5550*/  ULDC UR4, c[0x0][0x600] ;  /* 0x0001800000047ab9 */ /* 0x000fd80000000800 */
[----:B------:R-:W-:-:S04]  /*5560*/  @!P0 FMUL R8, R8, 16777216 ;  /* 0x4b80000008088820 */ /* 0x000fc80000400000 */
[----:B------:R-:W1:Y:S02]  /*5570*/  MUFU.LG2 R0, R8 ;  /* 0x0000000800007308 */ /* 0x000e640000000c00 */
[----:B-1----:R-:W-:-:S04]  /*5580*/  @!P0 FADD R0, R0, -24 ;  /* 0xc1c0000000008421 */ /* 0x002fc80000000000 */
[----:B------:R-:W-:-:S04]  /*5590*/  FMUL R9, R0, 0.69314718246459960938 ;  /* 0x3f31721800097820 */ /* 0x000fc80000400000 */
[----:B------:R-:W-:-:S07]  /*55a0*/  FFMA R9, R4, UR4, R9 ;  /* 0x0000000404097c23 */ /* 0x000fce0008000009 */
.L_x_47:
[----:B------:R-:W-:Y:S05]  /*55b0*/  BSYNC B0 ;  /* 0x0000000000007941 */ /* 0x000fea0003800000 */
.L_x_46:
[----:B------:R-:W1:Y:S01]  /*55c0*/  S2UR UR5, SR_CgaCtaId ;  /* 0x00000000000579c3 */ /* 0x000e620000008800 */
[----:B------:R-:W-:Y:S01]  /*55d0*/  R2UR UR6, R19 ;  /* 0x00000000130672ca */ /* 0x000fe200000e0000 */
[----:B------:R-:W-:Y:S01]  /*55e0*/  UMOV UR4, 0x400 ;  /* 0x0000040000047882 */ /* 0x000fe20000000000 */
[----:B------:R-:W-:Y:S01]  /*55f0*/  SHF.L.U32 R0, R155, 0x1f, RZ ;  /* 0x0000001f9b007819 */ /* 0x000fe200000006ff */
[----:B------:R-:W-:Y:S01]  /*5600*/  USHF.L.U32 UR42, UR61, 0x6, URZ ;  /* 0x000000063d2a7899 */ /* 0x000fe2000800063f */
[----:B------:R-:W-:Y:S02]  /*5610*/  R2UR UR8, R154 ;  /* 0x000000009a0872ca */ /* 0x000fe400000e0000 */
[----:B------:R-:W-:-:S07]  /*5620*/  LOP3.LUT P0, RZ, R2, 0x3, RZ, 0xc0, !PT ;  /* 0x0000000302ff7812 */ /* 0x000fce000780c0ff */
[----:B------:R-:W-:Y:S02]  /*5630*/  UISETP.NE.AND UP0, UPT, UR6, 0x1, UPT ;  /* 0x000000010600788c */ /* 0x000fe4000bf05270 */
[----:B------:R-:W-:Y:S02]  /*5640*/  UISETP.NE.AND UP1, UPT, UR6, 0x2, UPT ;  /* 0x000000020600788c */ /* 0x000fe4000bf25270 */
[----:B-1----:R-:W-:-:S07]  /*5650*/  ULEA UR4, UR5, UR4, 0x18 ;  /* 0x0000000405047291 */ /* 0x002fce000f8ec03f */
[----:B------:R-:W-:Y:S02]  /*5660*/  @!UP0 ULOP3.LUT UP2, URZ, UR60, 0x2, URZ, 0xc0, !UPT ;  /* 0x000000023c3f8892 */ /* 0x000fe4000f84c03f */
[----:B------:R-:W-:Y:S02]  /*5670*/  ULEA UR4, UR6, UR4, 0x3 ;  /* 0x0000000406047291 */ /* 0x000fe4000f8e183f */
[----:B------:R-:W-:Y:S02]  /*5680*/  @!UP0 ULOP3.LUT UR60, UR60, 0x1, URZ, 0xc0, !UPT ;  /* 0x000000013c3c8892 */ /* 0x000fe4000f8ec03f */
[----:B------:R-:W-:Y:S02]  /*5690*/  @!UP0 USEL UR6, URZ, 0x1, UP2 ;  /* 0x000000013f068887 */ /* 0x000fe40009000000 */
[----:B------:R-:W-:Y:S02]  /*56a0*/  @!UP1 UIADD3 UR7, UR60, 0x1, URZ ;  /* 0x000000013c079890 */ /* 0x000fe4000fffe03f */
[----:B------:R-:W-:Y:S01]  /*56b0*/  @!UP0 ULOP3.LUT UR8, UR8, UR6, URZ, 0x3c, !UPT ;  /* 0x0000000608088292 */ /* 0x000fe2000f8e3c3f */
[----:B------:R-:W1:Y:S01]  /*56c0*/  SYNCS.PHASECHK.TRANS64.TRYWAIT P1, [UR4+0x2e498], R0 ;  /* 0x02e49800ff0075a7 */ /* 0x000e620008020144 */
[----:B------:R-:W-:Y:S01]  /*56d0*/  @!UP1 UISETP.GT.U32.AND UP2, UPT, UR7, 0x1, UPT ;  /* 0x000000010700988c */ /* 0x000fe2000bf44070 */
[----:B------:R-:W-:Y:S01]  /*56e0*/  ULDC UR5, c[0x0][0x608] ;  /* 0x0001820000057ab9 */ /* 0x000fe20000000800 */
[----:B------:R-:W-:Y:S01]  /*56f0*/  @!UP1 ULOP3.LUT UR60, UR60, 0x1, URZ, 0xc, !UPT ;  /* 0x000000013c3c9892 */ /* 0x000fe2000f8e0c3f */
[----:B------:R-:W-:Y:S01]  /*5700*/  FMUL R10, R10, UR5 ;  /* 0x000000050a0a7c20 */ /* 0x000fe20008400000 */
[----:B------:R-:W-:-:S04]  /*5710*/  @!UP1 USEL UR6, URZ, 0x1, !UP2 ;  /* 0x000000013f069887 */ /* 0x000fc8000d000000 */
[----:B------:R-:W-:-:S06]  /*5720*/  @!UP1 ULOP3.LUT UR8, UR8, UR6, URZ, 0x3c, !UPT ;  /* 0x0000000608089292 */ /* 0x000fcc000f8e3c3f */
[----:B------:R-:W-:Y:S01]  /*5730*/  MOV R154, UR8 ;  /* 0x00000008009a7c02 */ /* 0x000fe20008000f00 */
[----:B-1----:R-:W-:Y:S06]  /*5740*/  @!P1 BRA `(.L_x_51) ;  /* 0x0000003c00489947 */ /* 0x002fec0003800000 */
.L_x_122:
[----:B------:R-:W-:Y:S04]  /*5750*/  BSSY B0, `(.L_x_52) ;  /* 0x000001d000007945 */ /* 0x000fe80003800000 */
[----:B------:R-:W-:Y:S05]  /*5760*/  @P0 BRA `(.L_x_53) ;  /* 0x00000000006c0947 */ /* 0x000fea0003800000 */
[----:B------:R-:W2:Y:S01]  /*5770*/  LDC R4, c[0x0][0xa10] ;  /* 0x00028400ff047b82 */ /* 0x000ea20000000800 */
[----:B------:R-:W-:Y:S01]  /*5780*/  R2UR UR5, R156 ;  /* 0x000000009c0572ca */ /* 0x000fe200000e0000 */
[----:B------:R-:W-:Y:S01]  /*5790*/  ULDC.64 UR6, c[0x0][0x208] ;  /* 0x0000820000067ab9 */ /* 0x000fe20000000a00 */
[----:B------:R-:W-:Y:S02]  /*57a0*/  R2UR UR4, R157 ;  /* 0x000000009d0472ca */ /* 0x000fe400000e0000 */
[----:B-1----:R-:W-:Y:S02]  /*57b0*/  LOP3.LUT R0, R2, 0x60, RZ, 0xc0, !PT ;  /* 0x0000006002007812 */ /* 0x002fe400078ec0ff */
[----:B------:R-:W-:Y:S01]  /*57c0*/  SHF.R.U32.HI R3, RZ, 0x2, R2 ;  /* 0x00000002ff037819 */ /* 0x000fe20000011602 */
[----:B------:R-:W1:Y:S01]  /*57d0*/  LDC.64 R6, c[0x0][0x688] ;  /* 0x0001a200ff067b82 */ /* 0x000e620000000a00 */
[----:B------:R-:W-:Y:S02]  /*57e0*/  SHF.R.U32.HI R0, RZ, 0x5, R0 ;  /* 0x00000005ff007819 */ /* 0x000fe40000011600 */
[----:B------:R-:W-:-:S02]  /*57f0*/  LOP3.LUT R3, R3, 0x7, RZ, 0xc0, !PT ;  /* 0x0000000703037812 */ /* 0x000fc400078ec0ff */
[----:B------:R-:W-:Y:S02]  /*5800*/  SHF.L.U32 R0, R0, 0x4, RZ ;  /* 0x0000000400007819 */ /* 0x000fe400000006ff */
[----:B------:R-:W-:Y:S02]  /*5810*/  IADD3 R5, RZ, -UR5, RZ ;  /* 0x80000005ff057c10 */ /* 0x000fe4000fffe0ff */
[----:B------:R-:W-:-:S03]  /*5820*/  LOP3.LUT R3, R0, 0xfffffff0, R3, 0xe2, !PT ;  /* 0xfffffff000037812 */ /* 0x000fc600078ee203 */
[----:B--2---:R-:W-:Y:S01]  /*5830*/  IMAD R5, R4, R5, UR4 ;  /* 0x0000000404057e24 */ /* 0x004fe2000f8e0205 */
[----:B------:R-:W-:-:S03]  /*5840*/  ULDC UR4, c[0x0][0x288] ;  /* 0x0000a20000047ab9 */ /* 0x000fc60000000800 */
[----:B-1----:R-:W-:Y:S02]  /*5850*/  IMAD R0, R5, R6, UR42 ;  /* 0x0000002a05007e24 */ /* 0x002fe4000f8e0206 */
[----:B------:R-:W-:Y:S02]  /*5860*/  VIADD R5, R3, UR42 ;  /* 0x0000002a03057c36 */ /* 0x000fe40008000000 */
[----:B------:R-:W-:-:S03]  /*5870*/  IMAD R0, R7, UR44, R0 ;  /* 0x0000002c07007c24 */ /* 0x000fc6000f8e0200 */
[----:B------:R-:W-:Y:S02]  /*5880*/  IADD3 R4, R5, 0x8, RZ ;  /* 0x0000000805047810 */ /* 0x000fe40007ffe0ff */
[----:B------:R-:W-:Y:S02]  /*5890*/  IADD3 R3, P2, R3, R0, RZ ;  /* 0x0000000003037210 */ /* 0x000fe40007f5e0ff */
[----:B------:R-:W-:Y:S02]  /*58a0*/  ISETP.GE.U32.AND P0, PT, R5, UR4, PT ;  /* 0x0000000405007c0c */ /* 0x000fe4000bf06070 */
[----:B------:R-:W-:Y:S01]  /*58b0*/  ISETP.GE.U32.AND P1, PT, R4, UR4, PT ;  /* 0x0000000404007c0c */ /* 0x000fe2000bf26070 */
[----:B------:R-:W-:Y:S01]  /*58c0*/  ULDC.64 UR4, c[0x0][0x680] ;  /* 0x0001a00000047ab9 */ /* 0x000fe20000000a00 */
[----:B------:R-:W-:Y:S02]  /*58d0*/  LEA.HI.X.SX32 R0, R0, RZ, 0x1, P2 ;  /* 0x000000ff00007211 */ /* 0x000fe400010f0eff */
[----:B------:R-:W-:-:S04]  /*58e0*/  LEA R4, P2, R3, UR4, 0x2 ;  /* 0x0000000403047c11 */ /* 0x000fc8000f8410ff */
[----:B------:R-:W-:-:S05]  /*58f0*/  LEA.HI.X R5, R3, UR5, R0, 0x2, P2 ;  /* 0x0000000503057c11 */ /* 0x000fca00090f1400 */
[----:B------:R2:W-:Y:S04]  /*5900*/  @!P0 STG.E desc[UR6][R4.64], R11 ;  /* 0x0000000b04008986 */ /* 0x0005e8000c101906 */
[----:B------:R2:W-:Y:S02]  /*5910*/  @!P1 STG.E desc[UR6][R4.64+0x20], R9 ;  /* 0x0000200904009986 */ /* 0x0005e4000c101906 */
.L_x_53:
[----:B------:R-:W-:Y:S05]  /*5920*/  BSYNC B0 ;  /* 0x0000000000007941 */ /* 0x000fea0003800000 */
.L_x_52:
[----:B------:R-:W-:Y:S01]  /*5930*/  ULDC.64 UR4, c[0x0][0x730] ;  /* 0x0001cc0000047ab9 */ /* 0x000fe20000000a00 */
[-C--:B------:R-:W-:Y:S01]  /*5940*/  FMUL R120, R26, R10.reuse ;  /* 0x0000000a1a787220 */ /* 0x080fe20000400000 */
[----:B------:R-:W-:Y:S01]  /*5950*/  ISETP.NE.U32.AND P0, PT, RZ, UR4, PT ;  /* 0x00000004ff007c0c */ /* 0x000fe2000bf05070 */
[-C--:B------:R-:W-:Y:S01]  /*5960*/  FMUL R27, R27, R10.reuse ;  /* 0x0000000a1b1b7220 */ /* 0x080fe20000400000 */
[-C--:B------:R-:W-:Y:S01]  /*5970*/  FMUL R121, R30, R10.reuse ;  /* 0x0000000a1e797220 */ /* 0x080fe20000400000 */
[-C--:B------:R-:W-:Y:S01]  /*5980*/  FMUL R31, R31, R10.reuse ;  /* 0x0000000a1f1f7220 */ /* 0x080fe20000400000 */
[----:B------:R-:W-:Y:S01]  /*5990*/  ISETP.NE.AND.EX P0, PT, RZ, UR5, PT, P0 ;  /* 0x00000005ff007c0c */ /* 0x000fe2000bf05300 */
        /* <DEDUP_REMOVED lines=44> */
[----:B------:R-:W-:Y:S06]  /*5c60*/  @P0 BRA `(.L_x_54) ;  /* 0x0000000000280947 */ /* 0x000fec0003800000 */
[----:B------:R-:W-:Y:S02]  /*5c70*/  ULDC.64 UR4, c[0x0][0x728] ;  /* 0x0001ca0000047ab9 */ /* 0x000fe40000000a00 */
[----:B------:R-:W-:-:S04]  /*5c80*/  ISETP.NE.U32.AND P0, PT, RZ, UR4, PT ;  /* 0x00000004ff007c0c */ /* 0x000fc8000bf05070 */
[----:B------:R-:W-:-:S13]  /*5c90*/  ISETP.NE.AND.EX P0, PT, RZ, UR5, PT, P0 ;  /* 0x00000005ff007c0c */ /* 0x000fda000bf05300 */
[----:B------:R-:W-:Y:S05]  /*5ca0*/  @!P0 BRA `(.L_x_55) ;  /* 0x0000000000108947 */ /* 0x000fea0003800000 */
[----:B--2---:R-:W2:Y:S01]  /*5cb0*/  LDC.64 R4, c[0x0][0x728] ;  /* 0x0001ca00ff047b82 */ /* 0x004ea20000000a00 */
[----:B------:R-:W-:Y:S02]  /*5cc0*/  ULDC.64 UR4, c[0x0][0x208] ;  /* 0x0000820000047ab9 */ /* 0x000fe40000000a00 */
[----:B--2---:R3:W5:Y:S01]  /*5cd0*/  LDG.E R22, desc[UR4][R4.64] ;  /* 0x0000000404167981 */ /* 0x004762000c1e1900 */
[----:B------:R-:W-:Y:S05]  /*5ce0*/  BRA `(.L_x_54) ;  /* 0x0000000000087947 */ /* 0x000fea0003800000 */
.L_x_55:
[----:B------:R-:W-:Y:S02]  /*5cf0*/  ULDC UR4, c[0x0][0x720] ;  /* 0x0001c80000047ab9 */ /* 0x000fe40000000800 */
[----:B------:R-:W-:-:S07]  /*5d00*/  MOV R22, UR4 ;  /* 0x0000000400167c02 */ /* 0x000fce0008000f00 */
.L_x_54:
[----:B-1----:R-:W-:-:S04]  /*5d10*/  MOV R0, RZ ;  /* 0x000000ff00007202 */ /* 0x002fc80000000f00 */
[----:B------:R-:W-:-:S13]  /*5d20*/  LOP3.LUT P0, RZ, R0, 0x1bf, RZ, 0xc0, !PT ;  /* 0x000001bf00ff7812 */ /* 0x000fda000780c0ff */
[----:B------:R-:W-:Y:S05]  /*5d30*/  @!P0 BRA `(.L_x_56) ;  /* 0x0000000000408947 */ /* 0x000fea0003800000 */
[----:B------:R-:W-:Y:S01]  /*5d40*/  MOV R14, 0x0 ;  /* 0x00000000000e7802 */ /* 0x000fe20000000f00 */
[----:B------:R-:W-:Y:S01]  /*5d50*/  ULDC.64 UR4, c[0x4][0x70] ;  /* 0x01001c0000047ab9 */ /* 0x000fe20000000a00 */
[----:B------:R-:W-:Y:S01]  /*5d60*/  ULDC.64 UR6, c[0x4][0x8] ;  /* 0x0100020000067ab9 */ /* 0x000fe20000000a00 */
[----:B--23--:R-:W-:Y:S01]  /*5d70*/  MOV R4, UR4 ;  /* 0x0000000400047c02 */ /* 0x00cfe20008000f00 */
[----:B------:R-:W-:Y:S01]  /*5d80*/  IMAD.MOV.U32 R12, RZ, RZ, 0x1 ;  /* 0x00000001ff0c7424 */ /* 0x000fe200078e00ff */
[----:B------:R-:W-:Y:S01]  /*5d90*/  MOV R5, UR5 ;  /* 0x0000000500057c02 */ /* 0x000fe20008000f00 */
[----:B------:R-:W1:Y:S01]  /*5da0*/  LDC.64 R14, c[0x4][R14] ;  /* 0x010000000e0e7b82 */ /* 0x000e620000000a00 */
[----:B------:R-:W-:Y:S01]  /*5db0*/  ULDC.64 UR4, c[0x4][0x78] ;  /* 0x01001e0000047ab9 */ /* 0x000fe20000000a00 */
[----:B------:R-:W-:Y:S01]  /*5dc0*/  MOV R10, UR6 ;  /* 0x00000006000a7c02 */ /* 0x000fe20008000f00 */
[----:B------:R-:W-:Y:S01]  /*5dd0*/  IMAD.U32 R6, RZ, RZ, UR4 ;  /* 0x00000004ff067e24 */ /* 0x000fe2000f8e00ff */
[----:B------:R-:W-:-:S02]  /*5de0*/  MOV R7, UR5 ;  /* 0x0000000500077c02 */ /* 0x000fc40008000f00 */
[----:B------:R-:W-:Y:S02]  /*5df0*/  MOV R11, UR7 ;  /* 0x00000007000b7c02 */ /* 0x000fe40008000f00 */
[----:B------:R-:W-:Y:S02]  /*5e00*/  MOV R8, 0x70 ;  /* 0x0000007000087802 */ /* 0x000fe40000000f00 */
[----:B------:R-:W-:-:S07]  /*5e10*/  MOV R13, RZ ;  /* 0x000000ff000d7202 */ /* 0x000fce0000000f00 */
[----:B------:R-:W-:-:S07]  /*5e20*/  LEPC R20, `(.L_x_56) ;  /* 0x000000001014794e */ /* 0x000fce0000000000 */
[----:B-1---5:R-:W-:Y:S05]  /*5e30*/  CALL.ABS.NOINC R14 ;  /* 0x000000000e007343 */ /* 0x022fea0003c00000 */
.L_x_56:
[----:B------:R-:W1:Y:S01]  /*5e40*/  S2R R3, SR_CgaCtaId ;  /* 0x0000000000037919 */ /* 0x000e620000008800 */
[----:B------:R-:W-:Y:S02]  /*5e50*/  R2UR UR4, R19 ;  /* 0x00000000130472ca */ /* 0x000fe400000e0000 */
[----:B------:R-:W-:-:S11]  /*5e60*/  MOV R0, 0x400 ;  /* 0x0000040000007802 */ /* 0x000fd60000000f00 */
[----:B--23--:R-:W-:Y:S02]  /*5e70*/  MOV R5, UR4 ;  /* 0x0000000400057c02 */ /* 0x00cfe40008000f00 */
[----:B-1----:R-:W-:-:S05]  /*5e80*/  LEA R0, R3, R0, 0x18 ;  /* 0x0000000003007211 */ /* 0x002fca00078ec0ff */
[----:B------:R-:W-:-:S05]  /*5e90*/  IMAD R30, R5, 0x2200, R0 ;  /* 0x00002200051e7824 */ /* 0x000fca00078e0200 */
[----:B------:R-:W-:-:S04]  /*5ea0*/  IADD3 R26, R30, 0x27e00, RZ ;  /* 0x00027e001e1a7810 */ /* 0x000fc80007ffe0ff */
[----:B------:R-:W-:-:S13]  /*5eb0*/  LOP3.LUT P0, RZ, R26, 0x1b0, RZ, 0xc0, !PT ;  /* 0x000001b01aff7812 */ /* 0x000fda000780c0ff */
[----:B------:R-:W-:Y:S05]  /*5ec0*/  @!P0 BRA `(.L_x_57) ;  /* 0x0000000000408947 */ /* 0x000fea0003800000 */
[----:B------:R-:W-:Y:S01]  /*5ed0*/  MOV R14, 0x0 ;  /* 0x00000000000e7802 */ /* 0x000fe20000000f00 */
[----:B------:R-:W-:Y:S01]  /*5ee0*/  ULDC.64 UR4, c[0x4][0x70] ;  /* 0x01001c0000047ab9 */ /* 0x000fe20000000a00 */
[----:B------:R-:W-:Y:S01]  /*5ef0*/  ULDC.64 UR6, c[0x4][0x78] ;  /* 0x01001e0000067ab9 */ /* 0x000fe20000000a00 */
[----:B------:R-:W-:Y:S01]  /*5f00*/  MOV R4, UR4 ;  /* 0x0000000400047c02 */ /* 0x000fe20008000f00 */
[----:B------:R-:W-:Y:S01]  /*5f10*/  IMAD.U32 R5, RZ, RZ, UR5 ;  /* 0x00000005ff057e24 */ /* 0x000fe2000f8e00ff */
[----:B------:R-:W-:Y:S01]  /*5f20*/  ULDC.64 UR4, c[0x4][0x10] ;  /* 0x0100040000047ab9 */ /* 0x000fe20000000a00 */
[----:B------:R-:W1:Y:S01]  /*5f30*/  LDC.64 R14, c[0x4][R14] ;  /* 0x010000000e0e7b82 */ /* 0x000e620000000a00 */
[----:B------:R-:W-:Y:S01]  /*5f40*/  MOV R6, UR6 ;  /* 0x0000000600067c02 */ /* 0x000fe20008000f00 */
[----:B------:R-:W-:Y:S01]  /*5f50*/  IMAD.MOV.U32 R8, RZ, RZ, 0x70 ;  /* 0x00000070ff087424 */ /* 0x000fe200078e00ff */
[----:B------:R-:W-:Y:S02]  /*5f60*/  MOV R7, UR7 ;  /* 0x0000000700077c02 */ /* 0x000fe40008000f00 */
[----:B------:R-:W-:-:S02]  /*5f70*/  MOV R10, UR4 ;  /* 0x00000004000a7c02 */ /* 0x000fc40008000f00 */
[----:B------:R-:W-:Y:S02]  /*5f80*/  MOV R11, UR5 ;  /* 0x00000005000b7c02 */ /* 0x000fe40008000f00 */
[----:B------:R-:W-:Y:S02]  /*5f90*/  MOV R12, 0x1 ;  /* 0x00000001000c7802 */ /* 0x000fe40000000f00 */
[----:B------:R-:W-:-:S07]  /*5fa0*/  MOV R13, RZ ;  /* 0x000000ff000d7202 */ /* 0x000fce0000000f00 */
[----:B------:R-:W-:-:S07]  /*5fb0*/  LEPC R20, `(.L_x_57) ;  /* 0x000000001014794e */ /* 0x000fce0000000000 */
[----:B-1---5:R-:W-:Y:S05]  /*5fc0*/  CALL.ABS.NOINC R14 ;  /* 0x000000000e007343 */ /* 0x022fea0003c00000 */
.L_x_57:
[C---:B------:R-:W-:Y:S01]  /*5fd0*/  SHF.L.U32 R0, R2.reuse, 0x4, RZ ;  /* 0x0000000402007819 */ /* 0x040fe200000006ff */
[----:B------:R-:W-:Y:S01]  /*5fe0*/  ULDC.64 UR4, c[0x0][0x730] ;  /* 0x0001cc0000047ab9 */ /* 0x000fe20000000a00 */
[----:B------:R-:W-:Y:S02]  /*5ff0*/  SHF.L.U32 R3, R2, 0x5, RZ ;  /* 0x0000000502037819 */ /* 0x000fe400000006ff */
[----:B------:R-:W-:Y:S02]  /*6000*/  LOP3.LUT R0, R0, 0x600, RZ, 0xc0, !PT ;  /* 0x0000060000007812 */ /* 0x000fe400078ec0ff */
[----:B------:R-:W-:Y:S02]  /*6010*/  LOP3.LUT R4, R3, 0xc0, RZ, 0xc0, !PT ;  /* 0x000000c003047812 */ /* 0x000fe400078ec0ff */
[----:B------:R-:W-:Y:S02]  /*6020*/  LOP3.LUT R0, R0, 0x20, R3, 0xf8, !PT ;  /* 0x0000002000007812 */ /* 0x000fe400078ef803 */
[----:B------:R-:W-:-:S02]  /*6030*/  SHF.R.U32.HI R5, RZ, 0x1, R2 ;  /* 0x00000001ff057819 */ /* 0x000fc40000011602 */
[----:B------:R-:W-:Y:S02]  /*6040*/  LOP3.LUT R3, R0, 0x100, R3, 0xf8, !PT ;  /* 0x0000010000037812 */ /* 0x000fe400078ef803 */
[----:B------:R-:W-:Y:S02]  /*6050*/  LOP3.LUT R0, R2, 0x7f, RZ, 0xc0, !PT ;  /* 0x0000007f02007812 */ /* 0x000fe400078ec0ff */
[----:B------:R-:W-:Y:S01]  /*6060*/  ISETP.NE.U32.AND P0, PT, RZ, UR4, PT ;  /* 0x00000004ff007c0c */ /* 0x000fe2000bf05070 */
[----:B------:R-:W-:Y:S01]  /*6070*/  ULDC UR4, c[0x0][0x720] ;  /* 0x0001c80000047ab9 */ /* 0x000fe20000000800 */
[----:B------:R-:W-:Y:S02]  /*6080*/  IADD3 R0, R0, 0x1f, RZ ;  /* 0x0000001f00007810 */ /* 0x000fe40007ffe0ff */
[----:B------:R-:W-:Y:S01]  /*6090*/  LOP3.LUT R4, R4, 0x8, R5, 0xf8, !PT ;  /* 0x0000000804047812 */ /* 0x000fe200078ef805 */
[----:B------:R-:W-:Y:S01]  /*60a0*/  IMAD.SHL.U32 R5, R2, 0x4, RZ ;  /* 0x0000000402057824 */ /* 0x000fe200078e00ff */
[----:B------:R-:W-:-:S02]  /*60b0*/  ISETP.NE.AND.EX P0, PT, RZ, UR5, PT, P0 ;  /* 0x00000005ff007c0c */ /* 0x000fc4000bf05300 */
[----:B------:R-:W-:Y:S02]  /*60c0*/  ISETP.GT.U32.AND P1, PT, R0, 0x3e, PT ;  /* 0x0000003e0000780c */ /* 0x000fe40003f24070 */
[----:B-----5:R-:W-:Y:S02]  /*60d0*/  FSEL R122, R22, UR4, !P0 ;  /* 0x00000004167a7c08 */ /* 0x020fe4000c000000 */
[----:B------:R-:W-:Y:S02]  /*60e0*/  LOP3.LUT R4, R4, 0x18, R5, 0x78, !PT ;  /* 0x0000001804047812 */ /* 0x000fe400078e7805 */
[----:B------:R-:W-:Y:S01]  /*60f0*/  LOP3.LUT P0, RZ, R2, 0x4, RZ, 0xc0, !PT ;  /* 0x0000000402ff7812 */ /* 0x000fe2000780c0ff */
[----:B------:R-:W-:Y:S01]  /*6100*/  FMUL R5, R120, R122 ;  /* 0x0000007a78057220 */ /* 0x000fe20000400000 */
[----:B------:R-:W-:Y:S01]  /*6110*/  LOP3.LUT R3, R3, R4, RZ, 0xfc, !PT ;  /* 0x0000000403037212 */ /* 0x000fe200078efcff */
        /* <DEDUP_REMOVED lines=15> */
[----:B------:R-:W-:Y:S01]  /*6210*/  MOV R21, 0x20 ;  /* 0x0000002000157802 */ /* 0x000fe20000000f00 */
        /* <DEDUP_REMOVED lines=14> */
[----:B------:R-:W-:Y:S01]  /*6300*/  F2FP.F16.F32.PACK_AB R5, R0, R5 ;  /* 0x000000050005723e */ /* 0x000fe200000000ff */
[----:B------:R-:W-:Y:S01]  /*6310*/  FMUL R41, R41, R122 ;  /* 0x0000007a29297220 */ /* 0x000fe20000400000 */
[----:B------:R-:W-:Y:S01]  /*6320*/  F2FP.F16.F32.PACK_AB R6, R29, R6 ;  /* 0x000000061d06723e */ /* 0x000fe200000000ff */
[-C--:B------:R-:W-:Y:S01]  /*6330*/  FMUL R40, R40, R122.reuse ;  /* 0x0000007a28287220 */ /* 0x080fe20000400000 */
[----:B------:R-:W-:Y:S01]  /*6340*/  F2FP.F16.F32.PACK_AB R7, R8, R7 ;  /* 0x000000070807723e */ /* 0x000fe200000000ff */
[-C--:B------:R-:W-:Y:S01]  /*6350*/  FMUL R45, R45, R122.reuse ;  /* 0x0000007a2d2d7220 */ /* 0x080fe20000400000 */
        /* <DEDUP_REMOVED lines=67> */
[----:B------:R-:W-:Y:S02]  /*6790*/  F2FP.F16.F32.PACK_AB R11, R12, R11 ;  /* 0x0000000b0c0b723e */ /* 0x000fe400000000ff */
[----:B------:R-:W-:Y:S02]  /*67a0*/  SEL R21, R21, 0xffffffe0, !P0 ;  /* 0xffffffe015157807 */ /* 0x000fe40004000000 */
[C---:B------:R-:W-:Y:S02]  /*67b0*/  LEA R0, R3.reuse, R26, 0x1 ;  /* 0x0000001a03007211 */ /* 0x040fe400078e08ff */
[----:B------:R-:W-:Y:S01]  /*67c0*/  LEA R29, R3, R30, 0x1 ;  /* 0x0000001e031d7211 */ /* 0x000fe200078e08ff */
[----:B------:R-:W-:Y:S06]  /*67d0*/  @P1 BRA `(.L_x_58) ;  /* 0x0000000000041947 */ /* 0x000fec0003800000 */
[----:B------:R-:W-:-:S04]  /*67e0*/  DEPBAR.LE SB0, 0x1 ;  /* 0x000080400000791a */ /* 0x000fc80000000000 */
.L_x_58:
[----:B------:R-:W-:Y:S05]  /*67f0*/  WARPSYNC.ALL ;  /* 0x0000000000007948 */ /* 0x000fea0003800000 */
[----:B------:R-:W-:Y:S01]  /*6800*/  BAR.SYNC.DEFER_BLOCKING 0x1, 0x80 ;  /* 0x0042000000007b1d */ /* 0x000fe20000010000 */
[----:B------:R-:W-:Y:S01]  /*6810*/  IMAD.IADD R3, R0, 0x1, R21 ;  /* 0x0000000100037824 */ /* 0x000fe200078e0215 */
[----:B------:R-:W-:Y:S02]  /*6820*/  F2FP.F16.F32.PACK_AB R13, R13, R14 ;  /* 0x0000000e0d0d723e */ /* 0x000fe400000000ff */
[----:B------:R-:W-:Y:S02]  /*6830*/  F2FP.F16.F32.PACK_AB R24, R24, R27 ;  /* 0x0000001b1818723e */ /* 0x000fe400000000ff */
[----:B------:R-:W-:Y:S01]  /*6840*/  BSSY B0, `(.L_x_59) ;  /* 0x0000020000007945 */ /* 0x000fe20003800000 */
[----:B------:R-:W-:-:S02]  /*6850*/  F2FP.F16.F32.PACK_AB R12, R41, R40 ;  /* 0x00000028290c723e */ /* 0x000fc400000000ff */
[----:B------:R-:W-:Y:S02]  /*6860*/  F2FP.F16.F32.PACK_AB R14, R45, R44 ;  /* 0x0000002c2d0e723e */ /* 0x000fe400000000ff */
[----:B------:R-:W-:Y:S02]  /*6870*/  F2FP.F16.F32.PACK_AB R15, R15, R20 ;  /* 0x000000140f0f723e */ /* 0x000fe400000000ff */
[----:B------:R-:W-:Y:S02]  /*6880*/  F2FP.F16.F32.PACK_AB R25, R28, R31 ;  /* 0x0000001f1c19723e */ /* 0x000fe400000000ff */
[----:B------:R-:W-:Y:S02]  /*6890*/  F2FP.F16.F32.PACK_AB R26, R53, R52 ;  /* 0x00000034351a723e */ /* 0x000fe400000000ff */
[----:B------:R-:W-:Y:S02]  /*68a0*/  F2FP.F16.F32.PACK_AB R27, R34, R35 ;  /* 0x00000023221b723e */ /* 0x000fe400000000ff */
[----:B------:R-:W-:Y:S01]  /*68b0*/  IADD3 R21, R21, 0x1000, R0 ;  /* 0x0000100015157810 */ /* 0x000fe20007ffe000 */
[----:B------:R1:W-:Y:S04]  /*68c0*/  STSM.16.M88.4 [R29+0x27e00], R4 ;  /* 0x027e00041d007844 */ /* 0x0003e80000000200 */
[----:B------:R1:W-:Y:S01]  /*68d0*/  STSM.16.M88.4 [R3], R8 ;  /* 0x0000000803007844 */ /* 0x0003e20000000200 */
[----:B------:R-:W-:Y:S01]  /*68e0*/  @!PT LDS RZ, [RZ] ;  /* 0x00000000fffff984 */ /* 0x000fe20000000800 */
[----:B------:R-:W-:Y:S01]  /*68f0*/  @!PT LDS RZ, [RZ] ;  /* 0x00000000fffff984 */ /* 0x000fe20000000800 */
[----:B------:R-:W-:Y:S01]  /*6900*/  @!PT LDS RZ, [RZ] ;  /* 0x00000000fffff984 */ /* 0x000fe20000000800 */
[----:B------:R-:W-:Y:S01]  /*6910*/  @!PT LDS RZ, [RZ] ;  /* 0x00000000fffff984 */ /* 0x000fe20000000800 */
[----:B------:R2:W-:Y:S06]  /*6920*/  MEMBAR.ALL.CTA ;  /* 0x0000000000007992 */ /* 0x0005ec0000008000 */
[----:B--2---:R-:W2:Y:S02]  /*6930*/  FENCE.VIEW.ASYNC.S ;  /* 0x00000000000073c6 */ /* 0x004ea40000000000 */
[----:B--2---:R-:W-:Y:S06]  /*6940*/  BAR.SYNC.DEFER_BLOCKING 0x1, 0x80 ;  /* 0x0042000000007b1d */ /* 0x004fec0000010000 */
[----:B------:R-:W-:Y:S05]  /*6950*/  @P1 BRA `(.L_x_60) ;  /* 0x0000000000381947 */ /* 0x000fea0003800000 */
[----:B------:R-:W-:Y:S01]  /*6960*/  R2UR UR4, R156 ;  /* 0x000000009c0472ca */ /* 0x000fe200000e0000 */
[----:B------:R-:W-:Y:S01]  /*6970*/  ULDC.64 UR8, c[0x0][0x198] ;  /* 0x0000660000087ab9 */ /* 0x000fe20000000a00 */
[----:B------:R-:W-:Y:S01]  /*6980*/  R2UR UR5, R157 ;  /* 0x000000009d0572ca */ /* 0x000fe200000e0000 */
[----:B------:R-:W-:Y:S01]  /*6990*/  UIADD3 UR6, UP0, UR8, 0x670, URZ ;  /* 0x0000067008067890 */ /* 0x000fe2000ff1e03f */
[----:B------:R-:W-:Y:S01]  /*69a0*/  R2UR UR40, R30 ;  /* 0x000000001e2872ca */ /* 0x000fe200000e0000 */
[----:B------:R-:W-:Y:S02]  /*69b0*/  UMOV UR41, URZ ;  /* 0x0000003f00297c82 */ /* 0x000fe40008000000 */
[----:B------:R-:W-:-:S06]  /*69c0*/  UIADD3.X UR7, URZ, UR9, URZ, UP0, !UPT ;  /* 0x000000093f077290 */ /* 0x000fcc00087fe43f */
[----:B------:R-:W-:-:S03]  /*69d0*/  UIADD3 UR43, -UR4, URZ, URZ ;  /* 0x0000003f042b7290 */ /* 0x000fc6000fffe13f */
[----:B------:R-:W-:Y:S01]  /*69e0*/  ULDC UR4, c[0x0][0xa10] ;  /* 0x0002840000047ab9 */ /* 0x000fe20000000800 */
[----:B------:R-:W-:Y:S02]  /*69f0*/  UIADD3 UR40, UR40, 0x27e00, URZ ;  /* 0x00027e0028287890 */ /* 0x000fe4000fffe03f */
[----:B------:R-:W-:-:S09]  /*6a00*/  UIMAD UR43, UR4, UR43, UR5 ;  /* 0x0000002b042b72a4 */ /* 0x000fd2000f8e0205 */
[----:B------:R2:W-:Y:S01]  /*6a10*/  UTMASTG.4D [UR40], [UR6] ;  /* 0x00000028060073b5 */ /* 0x0005e20008018000 */
[----:B------:R0:W-:Y:S01]  /*6a20*/  UTMACMDFLUSH ;  /* 0x00000000000079b7 */ /* 0x0001e20000000000 */
[----:B--2---:R-:W-:-:S04]  /*6a30*/  DEPBAR.LE SB0, 0x1 ;  /* 0x000080400000791a */ /* 0x004fc80000000000 */
.L_x_60:
[----:B------:R-:W-:Y:S05]  /*6a40*/  BSYNC B0 ;  /* 0x0000000000007941 */ /* 0x000fea0003800000 */
.L_x_59:
[----:B------:R-:W-:Y:S01]  /*6a50*/  BAR.SYNC.DEFER_BLOCKING 0x1, 0x80 ;  /* 0x0042000000007b1d */ /* 0x000fe20000010000 */
[----:B-1----:R-:W-:Y:S02]  /*6a60*/  F2FP.F16.F32.PACK_AB R4, R57, R56 ;  /* 0x000000383904723e */ /* 0x002fe400000000ff */
[----:B------:R-:W-:Y:S02]  /*6a70*/  F2FP.F16.F32.PACK_AB R5, R38, R39 ;  /* 0x000000272605723e */ /* 0x000fe400000000ff */
[----:B------:R-:W-:Y:S01]  /*6a80*/  F2FP.F16.F32.PACK_AB R6, R61, R60 ;  /* 0x0000003c3d06723e */ /* 0x000fe200000000ff */
[----:B------:R-:W-:Y:S01]  /*6a90*/  BSSY B0, `(.L_x_61) ;  /* 0x0000020000007945 */ /* 0x000fe20003800000 */
[----:B------:R-:W-:Y:S02]  /*6aa0*/  F2FP.F16.F32.PACK_AB R7, R42, R43 ;  /* 0x0000002b2a07723e */ /* 0x000fe400000000ff */
[----:B------:R-:W-:Y:S02]  /*6ab0*/  F2FP.F16.F32.PACK_AB R8, R65, R64 ;  /* 0x000000404108723e */ /* 0x000fe400000000ff */
[----:B------:R-:W-:-:S02]  /*6ac0*/  F2FP.F16.F32.PACK_AB R9, R46, R47 ;  /* 0x0000002f2e09723e */ /* 0x000fc400000000ff */
[----:B------:R-:W-:Y:S02]  /*6ad0*/  F2FP.F16.F32.PACK_AB R10, R69, R68 ;  /* 0x00000044450a723e */ /* 0x000fe400000000ff */
[----:B------:R-:W-:Y:S01]  /*6ae0*/  F2FP.F16.F32.PACK_AB R11, R48, R49 ;  /* 0x00000031300b723e */ /* 0x000fe200000000ff */
        /* <DEDUP_REMOVED lines=15> */
[----:B------:R-:W-:Y:S01]  /*6be0*/  UMOV UR9, 0x20 ;  /* 0x0000002000097882 */ /* 0x000fe20000000000 */
[----:B------:R-:W-:Y:S01]  /*6bf0*/  UMOV UR10, UR42 ;  /* 0x0000002a000a7c82 */ /* 0x000fe20008000000 */
[----:B------:R-:W-:Y:S01]  /*6c00*/  UIADD3.X UR7, URZ, UR13, URZ, UP0, !UPT ;  /* 0x0000000d3f077290 */ /* 0x000fe200087fe43f */
[----:B------:R-:W-:-:S05]  /*6c10*/  UMOV UR12, UR44 ;  /* 0x0000002c000c7c82 */ /* 0x000fca0008000000 */
[----:B------:R-:W-:-:S03]  /*6c20*/  UIADD3 UR11, -UR4, URZ, URZ ;  /* 0x0000003f040b7290 */ /* 0x000fc6000fffe13f */
[----:B------:R-:W-:Y:S01]  /*6c30*/  ULDC UR4, c[0x0][0xa10] ;  /* 0x0002840000047ab9 */ /* 0x000fe20000000800 */
[----:B------:R-:W-:Y:S02]  /*6c40*/  UIADD3 UR8, UR8, 0x28e00, URZ ;  /* 0x00028e0008087890 */ /* 0x000fe4000fffe03f */
[----:B------:R-:W-:-:S09]  /*6c50*/  UIMAD UR11, UR4, UR11, UR5 ;  /* 0x0000000b040b72a4 */ /* 0x000fd2000f8e0205 */
[----:B------:R2:W-:Y:S01]  /*6c60*/  UTMASTG.4D [UR8], [UR6] ;  /* 0x00000008060073b5 */ /* 0x0005e20008018000 */
[----:B------:R0:W-:Y:S01]  /*6c70*/  UTMACMDFLUSH ;  /* 0x00000000000079b7 */ /* 0x0001e20000000000 */
[----:B--2---:R-:W-:-:S04]  /*6c80*/  DEPBAR.LE SB0, 0x1 ;  /* 0x000080400000791a */ /* 0x004fc80000000000 */
.L_x_62:
[----:B------:R-:W-:Y:S05]  /*6c90*/  BSYNC B0 ;  /* 0x0000000000007941 */ /* 0x000fea0003800000 */
.L_x_61:
[----:B------:R-:W-:Y:S01]  /*6ca0*/  BAR.SYNC.DEFER_BLOCKING 0x1, 0x80 ;  /* 0x0042000000007b1d */ /* 0x000fe20000010000 */
[----:B------:R-:W-:Y:S02]  /*6cb0*/  F2FP.F16.F32.PACK_AB R80, R81, R80 ;  /* 0x000000505150723e */ /* 0x000fe400000000ff */
[----:B-1----:R-:W-:Y:S02]  /*6cc0*/  F2FP.F16.F32.PACK_AB R12, R73, R72 ;  /* 0x00000048490c723e */ /* 0x002fe400000000ff */
[----:B------:R-:W-:Y:S01]  /*6cd0*/  F2FP.F16.F32.PACK_AB R13, R50, R51 ;  /* 0x00000033320d723e */ /* 0x000fe200000000ff */
[----:B------:R-:W-:Y:S01]  /*6ce0*/  BSSY B0, `(.L_x_63) ;  /* 0x0000020000007945 */ /* 0x000fe20003800000 */
[----:B------:R-:W-:Y:S02]  /*6cf0*/  F2FP.F16.F32.PACK_AB R14, R77, R76 ;  /* 0x0000004c4d0e723e */ /* 0x000fe400000000ff */
[----:B------:R-:W-:Y:S02]  /*6d00*/  F2FP.F16.F32.PACK_AB R15, R54, R55 ;  /* 0x00000037360f723e */ /* 0x000fe400000000ff */
[----:B------:R-:W-:-:S02]  /*6d10*/  F2FP.F16.F32.PACK_AB R81, R58, R59 ;  /* 0x0000003b3a51723e */ /* 0x000fc400000000ff */
[----:B------:R-:W-:Y:S02]  /*6d20*/  F2FP.F16.F32.PACK_AB R82, R85, R84 ;  /* 0x000000545552723e */ /* 0x000fe400000000ff */
[----:B------:R-:W-:Y:S01]  /*6d30*/  F2FP.F16.F32.PACK_AB R83, R62, R63 ;  /* 0x0000003f3e53723e */ /* 0x000fe200000000ff */
[----:B------:R1:W-:Y:S04]  /*6d40*/  STSM.16.M88.4 [R0], R4 ;  /* 0x0000000400007844 */ /* 0x0003e80000000200 */
        /* <DEDUP_REMOVED lines=25> */
.L_x_64:
[----:B------:R-:W-:Y:S05]  /*6ee0*/  BSYNC B0 ;  /* 0x0000000000007941 */ /* 0x000fea0003800000 */
.L_x_63:
[----:B------:R-:W-:Y:S01]  /*6ef0*/  BAR.SYNC.DEFER_BLOCKING 0x1, 0x80 ;  /* 0x0042000000007b1d */ /* 0x000fe20000010000 */
[----:B------:R-:W-:Y:S02]  /*6f00*/  F2FP.F16.F32.PACK_AB R88, R89, R88 ;  /* 0x000000585958723e */ /* 0x000fe400000000ff */
        /* <DEDUP_REMOVED lines=15> */
[----:B---3--:R-:W3:Y:S02]  /*7000*/  FENCE.VIEW.ASYNC.S ;  /* 0x00000000000073c6 */ /* 0x008ee40000000000 */
[----:B---3--:R-:W-:Y:S06]  /*7010*/  BAR.SYNC.DEFER_BLOCKING 0x1, 0x80 ;  /* 0x0042000000007b1d */ /* 0x008fec0000010000 */
        /* <DEDUP_REMOVED lines=16> */
[----:B---3--:R-:W-:-:S04]  /*7120*/  DEPBAR.LE SB0, 0x1 ;  /* 0x000080400000791a */ /* 0x008fc80000000000 */
.L_x_66:
[----:B------:R-:W-:Y:S05]  /*7130*/  BSYNC B0 ;  /* 0x0000000000007941 */ /* 0x000fea0003800000 */
.L_x_65:
        /* <DEDUP_REMOVED lines=17> */
[----:B----4-:R-:W4:Y:S02]  /*7250*/  FENCE.VIEW.ASYNC.S ;  /* 0x00000000000073c6 */ /* 0x010f240000000000 */
[----:B----4-:R-:W-:Y:S06]  /*7260*/  BAR.SYNC.DEFER_BLOCKING 0x1, 0x80 ;  /* 0x0042000000007b1d */ /* 0x010fec0000010000 */
        /* <DEDUP_REMOVED lines=16> */
[----:B----4-:R-:W-:-:S04]  /*7370*/  DEPBAR.LE SB0, 0x1 ;  /* 0x000080400000791a */ /* 0x010fc80000000000 */
.L_x_68:
[----:B------:R-:W-:Y:S05]  /*7380*/  BSYNC B0 ;  /* 0x0000000000007941 */ /* 0x000fea0003800000 */
.L_x_67:
[----:B------:R-:W-:Y:S06]  /*7390*/  BAR.SYNC.DEFER_BLOCKING 0x1, 0x80 ;  /* 0x0042000000007b1d */ /* 0x000fec0000010000 */
[----:B------:R-:W-:Y:S01]  /*73a0*/  BSSY B0, `(.L_x_69) ;  /* 0x000001a000007945 */ /* 0x000fe20003800000 */
[----:B------:R4:W-:Y:S04]  /*73b0*/  STSM.16.M88.4 [R0+0x1000], R104 ;  /* 0x0010006800007844 */ /* 0x0009e80000000200 */
[----:B------:R4:W-:Y:S01]  /*73c0*/  STSM.16.M88.4 [R21], R112 ;  /* 0x0000007015007844 */ /* 0x0009e20000000200 */
[----:B------:R-:W-:Y:S01]  /*73d0*/  @!PT LDS RZ, [RZ] ;  /* 0x00000000fffff984 */ /* 0x000fe20000000800 */
[----:B------:R-:W-:Y:S01]  /*73e0*/  @!PT LDS RZ, [RZ] ;  /* 0x00000000fffff984 */ /* 0x000fe20000000800 */
[----:B------:R-:W-:Y:S01]  /*73f0*/  @!PT LDS RZ, [RZ] ;  /* 0x00000000fffff984 */ /* 0x000fe20000000800 */
[----:B------:R-:W-:Y:S01]  /*7400*/  @!PT LDS RZ, [RZ] ;  /* 0x00000000fffff984 */ /* 0x000fe20000000800 */
[----:B------:R5:W-:Y:S06]  /*7410*/  MEMBAR.ALL.CTA ;  /* 0x0000000000007992 */ /* 0x000bec0000008000 */
[----:B-----5:R-:W5:Y:S02]  /*7420*/  FENCE.VIEW.ASYNC.S ;  /* 0x00000000000073c6 */ /* 0x020f640000000000 */
[----:B-----5:R-:W-:Y:S06]  /*7430*/  BAR.SYNC.DEFER_BLOCKING 0x1, 0x80 ;  /* 0x0042000000007b1d */ /* 0x020fec0000010000 */
        /* <DEDUP_REMOVED lines=14> */
[----:B------:R1:W-:Y:S02]  /*7520*/  UTMASTG.4D [UR8], [UR6] ;  /* 0x00000008060073b5 */ /* 0x0003e40008018000 */
[----:B-1----:R0:W-:Y:S02]  /*7530*/  UTMACMDFLUSH ;  /* 0x00000000000079b7 */ /* 0x0021e40000000000 */
.L_x_70:
[----:B------:R-:W-:Y:S05]  /*7540*/  BSYNC B0 ;  /* 0x0000000000007941 */ /* 0x000fea0003800000 */
.L_x_69:
[----:B------:R-:W-:Y:S01]  /*7550*/  R2UR UR4, R19 ;  /* 0x00000000130472ca */ /* 0x000fe200000e0000 */
[----:B------:R-:W5:Y:S01]  /*7560*/  S2UR UR6, SR_CgaCtaId ;  /* 0x00000000000679c3 */ /* 0x000f620000008800 */
[----:B------:R-:W-:Y:S01]  /*7570*/  UMOV UR5, 0x400 ;  /* 0x0000040000057882 */ /* 0x000fe20000000000 */
[----:B------:R-:W-:-:S04]  /*7580*/  DEPBAR.LE SB0, 0x0 ;  /* 0x000080000000791a */ /* 0x000fc80000000000 */
[----:B------:R-:W-:-:S06]  /*7590*/  LOP3.LUT R155, R155, 0x1, RZ, 0x3c, !PT ;  /* 0x000000019b9b7812 */ /* 0x000fcc00078e3cff */
[----:B------:R-:W-:-:S04]  /*75a0*/  ULEA UR4, UR4, 0xfffffff8, 0x3 ;  /* 0xfffffff804047891 */ /* 0x000fc8000f8e183f */
[----:B------:R-:W-:-:S04]  /*75b0*/  ULOP3.LUT UR4, UR4, 0x8, URZ, 0xc0, !UPT ;  /* 0x0000000804047892 */ /* 0x000fc8000f8ec03f */
[----:B------:R-:W-:Y:S02]  /*75c0*/  ULOP3.LUT UR4, UR4, 0x18, URZ, 0x3c, !UPT ;  /* 0x0000001804047892 */ /* 0x000fe4000f8e3c3f */
[----:B-----5:R-:W-:-:S04]  /*75d0*/  ULEA UR5, UR6, UR5, 0x18 ;  /* 0x0000000506057291 */ /* 0x020fc8000f8ec03f */
[----:B-1234-:R-:W-:Y:S01]  /*75e0*/  MOV R0, UR4 ;  /* 0x0000000400007c02 */ /* 0x01efe20008000f00 */
[----:B------:R-:W-:Y:S02]  /*75f0*/  ULDC UR4, c[0x0][0xc] ;  /* 0x0000030000047ab9 */ /* 0x000fe40000000800 */
[----:B------:R-:W-:Y:S01]  /*7600*/  IADD3 R17, R17, UR4, RZ ;  /* 0x0000000411117c10 */ /* 0x000fe2000fffe0ff */
[----:B------:R-:W-:-:S03]  /*7610*/  ULDC UR4, c[0x0][0xa00] ;  /* 0x0002800000047ab9 */ /* 0x000fc60000000800 */
[----:B------:R-:W-:Y:S01]  /*7620*/  ISETP.GE.AND P0, PT, R17, UR4, PT ;  /* 0x0000000411007c0c */ /* 0x000fe2000bf06270 */
[----:B------:R1:W-:-:S12]  /*7630*/  SYNCS.ARRIVE.TRANS64.A1T0 RZ, [R0+UR5+0x2e490], RZ ;  /* 0x02e490ff00ff79a7 */ /* 0x0003d80008100005 */
[----:B-1----:R-:W-:Y:S05]  /*7640*/  @!P0 BRA `(.L_x_71) ;  /* 0xffffff9400888947 */ /* 0x002fea000383ffff */
[----:B------:R-:W-:Y:S05]  /*7650*/  EXIT ;  /* 0x000000000000794d */ /* 0x000fea0003800000 */
.L_x_6:
[----:B------:R-:W-:-:S08]  /*7660*/  NOP ;  /* 0x0000000000007918 */ /* 0x000fd00000000000 */
[----:B------:R-:W2:-:S00]  /*7670*/  USETMAXREG.DEALLOC.CTAPOOL 0x18 ;  /* 0x00000018000079c8 */ /* 0x000e8000080e0500 */
[----:B------:R-:W-:-:S13]  /*7680*/  PLOP3.LUT P3, PT, PT, PT, UP0, 0x80, 0x0 ;  /* 0x000000000000781c */ /* 0x000fda0003f6f008 */
[----:B--2---:R-:W-:Y:S05]  /*7690*/  @!P3 BRA `(.L_x_72) ;  /* 0x000000080090b947 */ /* 0x004fea0003800000 */
[----:B------:R-:W-:-:S13]  /*76a0*/  PLOP3.LUT P2, PT, PT, PT, UP1, 0x80, 0x0 ;  /* 0x000000000000781c */ /* 0x000fda0003f4f018 */
[----:B-1----:R-:W-:Y:S05]  /*76b0*/  @P2 EXIT ;  /* 0x000000000000294d */ /* 0x002fea0003800000 */
[----:B------:R-:W-:Y:S02]  /*76c0*/  ULDC UR4, c[0x0][0xa00] ;  /* 0x0002800000047ab9 */ /* 0x000fe40000000800 */
[----:B------:R-:W-:-:S13]  /*76d0*/  ISETP.GE.AND P2, PT, R17, UR4, PT ;  /* 0x0000000411007c0c */ /* 0x000fda000bf46270 */
[----:B------:R-:W-:Y:S05]  /*76e0*/  @P2 EXIT ;  /* 0x000000000000294d */ /* 0x000fea0003800000 */
[----:B------:R-:W-:Y:S01]  /*76f0*/  R2UR UR4, R16 ;  /* 0x00000000100472ca */ /* 0x000fe200000e0000 */
[----:B------:R-:W-:Y:S01]  /*7700*/  BSSY B0, `(.L_x_73) ;  /* 0x000009c000007945 */ /* 0x000fe20003800000 */
[----:B------:R-:W-:Y:S01]  /*7710*/  LOP3.LUT P2, RZ, R2, 0x1f, RZ, 0xc0, !PT ;  /* 0x0000001f02ff7812 */ /* 0x000fe2000784c0ff */
[----:B------:R-:W-:Y:S01]  /*7720*/  IMAD.MOV.U32 R5, RZ, RZ, 0x1 ;  /* 0x00000001ff057424 */ /* 0x000fe200078e00ff */
[----:B------:R-:W-:Y:S01]  /*7730*/  MOV R4, 0x1 ;  /* 0x0000000100047802 */ /* 0x000fe20000000f00 */
[----:B------:R-:W-:Y:S01]  /*7740*/  ULDC UR20, c[0x0][0xc] ;  /* 0x0000030000147ab9 */ /* 0x000fe20000000800 */
[----:B------:R-:W-:Y:S01]  /*7750*/  PLOP3.LUT P0, PT, P2, P0, PT, 0x2a, 0x0 ;  /* 0x000000000000781c */ /* 0x000fe20001700572 */
[----:B------:R-:W-:Y:S01]  /*7760*/  ULDC.64 UR18, c[0x0][0x198] ;  /* 0x0000660000127ab9 */ /* 0x000fe20000000a00 */
[----:B------:R-:W-:Y:S01]  /*7770*/  MOV R0, RZ ;  /* 0x000000ff00007202 */ /* 0x000fe20000000f00 */
[----:B------:R-:W-:-:S04]  /*7780*/  ULDC UR21, c[0x0][0xa00] ;  /* 0x0002800000157ab9 */ /* 0x000fc80000000800 */
[----:B------:R-:W-:-:S12]  /*7790*/  ULOP3.LUT UR17, UR4, 0x2, URZ, 0xfc, !UPT ;  /* 0x0000000204117892 */ /* 0x000fd8000f8efc3f */
.L_x_88:
[----:B------:R-:W1:Y:S01]  /*77a0*/  LDC R6, c[0x0][0xa04] ;  /* 0x00028100ff067b82 */ /* 0x000e620000000800 */
[----:B------:R-:W-:Y:S01]  /*77b0*/  MOV R7, R17 ;  /* 0x0000001100077202 */ /* 0x000fe20000000f00 */
[----:B------:R-:W-:-:S06]  /*77c0*/  UMOV UR4, 0xffffffff ;  /* 0xffffffff00047882 */ /* 0x000fcc0000000000 */
[----:B------:R-:W2:Y:S08]  /*77d0*/  LDC R10, c[0x0][0xa10] ;  /* 0x00028400ff0a7b82 */ /* 0x000eb00000000800 */
[----:B------:R-:W3:Y:S01]  /*77e0*/  LDC R13, c[0x0][0xa1c] ;  /* 0x00028700ff0d7b82 */ /* 0x000ee20000000800 */
[----:B-1----:R-:W-:Y:S02]  /*77f0*/  ISETP.NE.AND P2, PT, R6, 0x1, PT ;  /* 0x000000010600780c */ /* 0x002fe40003f45270 */
[----:B--2---:R-:W-:-:S11]  /*7800*/  ISETP.NE.AND P3, PT, R10, 0x1, PT ;  /* 0x000000010a00780c */ /* 0x004fd60003f65270 */
[----:B------:R-:W1:Y:S01]  /*7810*/  @P2 LDC.64 R8, c[0x0][0xa08] ;  /* 0x00028200ff082b82 */ /* 0x000e620000000a00 */
[----:B---3--:R-:W-:-:S07]  /*7820*/  ISETP.NE.AND P4, PT, R13, 0x1, PT ;  /* 0x000000010d00780c */ /* 0x008fce0003f85270 */
[----:B------:R-:W2:Y:S08]  /*7830*/  @P3 LDC R12, c[0x0][0xa14] ;  /* 0x00028500ff0c3b82 */ /* 0x000eb00000000800 */
[----:B------:R-:W3:Y:S08]  /*7840*/  @P3 LDC R11, c[0x0][0xa18] ;  /* 0x00028600ff0b3b82 */ /* 0x000ef00000000800 */
[----:B------:R-:W4:Y:S01]  /*7850*/  @P4 LDC.64 R2, c[0x0][0xa20] ;  /* 0x00028800ff024b82 */ /* 0x000f220000000a00 */
[----:B-1----:R-:W-:-:S05]  /*7860*/  @P2 IMAD.HI.U32 R8, R17, R8, RZ ;  /* 0x0000000811082227 */ /* 0x002fca00078e00ff */
[----:B------:R-:W-:-:S04]  /*7870*/  @P2 SHF.R.U32.HI R7, RZ, R9, R8 ;  /* 0x00000009ff072219 */ /* 0x000fc80000011608 */
[----:B------:R-:W-:Y:S01]  /*7880*/  MOV R9, R7 ;  /* 0x0000000700097202 */ /* 0x000fe20000000f00 */
[----:B--2---:R-:W-:-:S05]  /*7890*/  @P3 IMAD.HI.U32 R8, R7, R12, RZ ;  /* 0x0000000c07083227 */ /* 0x004fca00078e00ff */
[----:B---3--:R-:W-:-:S05]  /*78a0*/  @P3 SHF.R.U32.HI R9, RZ, R11, R8 ;  /* 0x0000000bff093219 */ /* 0x008fca0000011608 */
[----:B----4-:R-:W-:Y:S01]  /*78b0*/  @P4 IMAD.HI.U32 R8, R9, R2, RZ ;  /* 0x0000000209084227 */ /* 0x010fe200078e00ff */
[----:B------:R-:W-:-:S04]  /*78c0*/  MOV R2, R9 ;  /* 0x0000000900027202 */ /* 0x000fc80000000f00 */
[----:B------:R-:W-:Y:S01]  /*78d0*/  @P4 SHF.R.U32.HI R2, RZ, R3, R8 ;  /* 0x00000003ff024219 */ /* 0x000fe20000011608 */
[----:B------:R-:W-:-:S03]  /*78e0*/  IMAD.MOV R3, RZ, RZ, -R9 ;  /* 0x000000ffff037224 */ /* 0x000fc600078e0a09 */
[----:B------:R-:W-:Y:S01]  /*78f0*/  IADD3 R2, -R2, RZ, RZ ;  /* 0x000000ff02027210 */ /* 0x000fe20007ffe1ff */
[----:B------:R-:W-:-:S04]  /*7900*/  IMAD R10, R10, R3, R7 ;  /* 0x000000030a0a7224 */ /* 0x000fc800078e0207 */
[----:B------:R-:W-:Y:S01]  /*7910*/  IMAD R2, R13, R2, R9 ;  /* 0x000000020d027224 */ /* 0x000fe200078e0209 */
[----:B------:R-:W-:Y:S06]  /*7920*/  BRA.DIV UR4, `(.L_x_74) ;  /* 0x0000001a04e87947 */ /* 0x000fec000b800000 */
[----:B------:R-:W-:-:S13]  /*7930*/  ELECT P6, URZ, PT ;  /* 0x00000000003f782f */ /* 0x000fda00038c0000 */
.L_x_125:
[----:B------:R-:W-:Y:S01]  /*7940*/  IADD3 R3, -R7, RZ, RZ ;  /* 0x000000ff07037210 */ /* 0x000fe20007ffe1ff */
[----:B------:R-:W-:Y:S04]  /*7950*/  BSSY B1, `(.L_x_75) ;  /* 0x0000034000017945 */ /* 0x000fe80003800000 */
[----:B------:R-:W-:Y:S01]  /*7960*/  IMAD R3, R6, R3, R17 ;  /* 0x0000000306037224 */ /* 0x000fe200078e0211 */
[----:B------:R-:W-:-:S04]  /*7970*/  MOV R6, RZ ;  /* 0x000000ff00067202 */ /* 0x000fc80000000f00 */
[----:B------:R-:W-:Y:S01]  /*7980*/  SHF.L.U32 R3, R3, 0x7, RZ ;  /* 0x0000000703037819 */ /* 0x000fe200000006ff */
[----:B------:R-:W-:Y:S06]  /*7990*/  @!P6 BRA `(.L_x_76) ;  /* 0x0000000000bce947 */ /* 0x000fec0003800000 */
[----:B------:R-:W1:Y:S01]  /*79a0*/  S2R R7, SR_CgaCtaId ;  /* 0x0000000000077919 */ /* 0x000e620000008800 */
[----:B------:R-:W-:-:S04]  /*79b0*/  MOV R6, 0x400 ;  /* 0x0000040000067802 */ /* 0x000fc80000000f00 */
[----:B-1----:R-:W-:Y:S02]  /*79c0*/  LEA R9, R7, R6, 0x18 ;  /* 0x0000000607097211 */ /* 0x002fe400078ec0ff */
[----:B------:R-:W-:Y:S02]  /*79d0*/  SHF.L.U32 R6, R5, 0x1f, RZ ;  /* 0x0000001f05067819 */ /* 0x000fe400000006ff */
[----:B------:R-:W-:-:S04]  /*79e0*/  LEA R7, R0, R9, 0x3 ;  /* 0x0000000900077211 */ /* 0x000fc800078e18ff */
[----:B------:R-:W1:Y:S02]  /*79f0*/  SYNCS.PHASECHK.TRANS64.TRYWAIT P2, [R7+URZ+0x2e460], R6 ;  /* 0x02e46006070075a7 */ /* 0x000e64000804017f */
[----:B-1----:R-:W-:Y:S05]  /*7a00*/  @!P2 BRA `(.L_x_77) ;  /* 0x0000001800d0a947 */ /* 0x002fea0003800000 */
.L_x_126:
[----:B------:R-:W-:Y:S01]  /*7a10*/  UPRMT UR4, UR17, 0x9910, URZ ;  /* 0x0000991011047896 */ /* 0x000fe2000800003f */
[----:B-1----:R-:W-:-:S03]  /*7a20*/  @P1 IMAD.MOV.U32 R6, RZ, RZ, 0x6000 ;  /* 0x00006000ff061424 */ /* 0x002fc600078e00ff */
[----:B------:R-:W-:Y:S01]  /*7a30*/  UISETP.NE.AND UP0, UPT, UR4, 0x2, UPT ;  /* 0x000000020400788c */ /* 0x000fe2000bf05270 */
[----:B------:R1:W-:Y:S05]  /*7a40*/  @P1 SYNCS.ARRIVE.TRANS64 RZ, [R7+URZ+0x2e450], R6 ;  /* 0x02e4500607ff19a7 */ /* 0x0003ea000800003f */
[----:B------:R-:W-:-:S13]  /*7a50*/  PLOP3.LUT P2, PT, PT, PT, UP0, 0x80, 0x0 ;  /* 0x000000000000781c */ /* 0x000fda0003f4f008 */
[----:B-1----:R-:W-:Y:S05]  /*7a60*/  @P2 BRA `(.L_x_78) ;  /* 0x0000000000042947 */ /* 0x002fea0003800000 */
[----:B------:R-:W-:Y:S01]  /*7a70*/  BPT.TRAP 0x1 ;  /* 0x000000040000795c */ /* 0x000fe20000300000 */
.L_x_78:
[----:B------:R-:W-:Y:S05]  /*7a80*/  @P0 BRA `(.L_x_79) ;  /* 0x0000000000040947 */ /* 0x000fea0003800000 */
[----:B------:R-:W-:Y:S01]  /*7a90*/  BPT.TRAP 0x1 ;  /* 0x000000040000795c */ /* 0x000fe20000300000 */
.L_x_79:
[----:B------:R-:W-:Y:S01]  /*7aa0*/  R2UR UR5, R9 ;  /* 0x00000000090572ca */ /* 0x000fe200000e0000 */
[----:B------:R-:W-:Y:S01]  /*7ab0*/  UIADD3 UR4, UP0, UR18, 0xf0, URZ ;  /* 0x000000f012047890 */ /* 0x000fe2000ff1e03f */
[----:B------:R-:W-:Y:S01]  /*7ac0*/  R2UR UR8, R0 ;  /* 0x00000000000872ca */ /* 0x000fe200000e0000 */
[----:B------:R-:W-:Y:S01]  /*7ad0*/  UMOV UR10, URZ ;  /* 0x0000003f000a7c82 */ /* 0x000fe20008000000 */
[----:B------:R-:W-:Y:S01]  /*7ae0*/  R2UR UR9, R7 ;  /* 0x00000000070972ca */ /* 0x000fe200000e0000 */
[----:B------:R-:W-:Y:S01]  /*7af0*/  UMOV UR6, 0x0 ;  /* 0x0000000000067882 */ /* 0x000fe20000000000 */
[----:B------:R-:W-:Y:S01]  /*7b00*/  R2UR UR11, R3 ;  /* 0x00000000030b72ca */ /* 0x000fe200000e0000 */
[----:B------:R-:W-:Y:S01]  /*7b10*/  UMOV UR7, 0x10000000 ;  /* 0x1000000000077882 */ /* 0x000fe20000000000 */
[----:B------:R-:W-:Y:S01]  /*7b20*/  R2UR UR12, R10 ;  /* 0x000000000a0c72ca */ /* 0x000fe200000e0000 */
[----:B------:R-:W-:Y:S01]  /*7b30*/  UMOV UR15, 0x40 ;  /* 0x00000040000f7882 */ /* 0x000fe20000000000 */
[----:B------:R-:W-:-:S02]  /*7b40*/  R2UR UR13, R2 ;  /* 0x00000000020d72ca */ /* 0x000fc400000e0000 */
[----:B------:R-:W-:-:S03]  /*7b50*/  IADD3 R0, R0, 0x1, RZ ;  /* 0x0000000100007810 */ /* 0x000fc60007ffe0ff */
[----:B------:R-:W-:Y:S01]  /*7b60*/  UIMAD UR8, UR8, 0x6000, UR5 ;  /* 0x00006000080878a4 */ /* 0x000fe2000f8e0205 */
[C---:B------:R-:W-:Y:S01]  /*7b70*/  ISETP.NE.AND P2, PT, R0.reuse, 0x2, PT ;  /* 0x000000020000780c */ /* 0x040fe20003f45270 */
[----:B------:R-:W-:Y:S02]  /*7b80*/  UIADD3 UR9, UR9, 0x2e450, URZ ;  /* 0x0002e45009097890 */ /* 0x000fe4000fffe03f */
[----:B------:R-:W-:Y:S01]  /*7b90*/  UIADD3.X UR5, URZ, UR19, URZ, UP0, !UPT ;  /* 0x000000133f057290 */ /* 0x000fe200087fe43f */
[----:B------:R-:W-:Y:S01]  /*7ba0*/  SEL R6, RZ, 0x1, P2 ;  /* 0x00000001ff067807 */ /* 0x000fe20001000000 */
[----:B------:R-:W-:Y:S01]  /*7bb0*/  UIADD3 UR14, UR8, 0x2000, URZ ;  /* 0x00002000080e7890 */ /* 0x000fe2000fffe03f */
[----:B------:R-:W-:Y:S01]  /*7bc0*/  SEL R0, R0, RZ, P2 ;  /* 0x000000ff00007207 */ /* 0x000fe20001000000 */
[----:B------:R-:W-:Y:S01]  /*7bd0*/  UIADD3 UR16, UR8, 0x4000, URZ ;  /* 0x0000400008107890 */ /* 0x000fe2000fffe03f */
[----:B------:R-:W-:Y:S02]  /*7be0*/  LOP3.LUT R5, R5, R6, RZ, 0x3c, !PT ;  /* 0x0000000605057212 */ /* 0x000fe400078e3cff */
[----:B------:R-:W-:-:S02]  /*7bf0*/  MOV R6, 0x40 ;  /* 0x0000004000067802 */ /* 0x000fc40000000f00 */
[----:B------:R1:W-:Y:S02]  /*7c00*/  UTMALDG.4D [UR8], [UR4], desc[UR6] ;  /* 0x00000608040075b4 */ /* 0x0003e40008019000 */
[----:B-1----:R-:W-:Y:S01]  /*7c10*/  UMOV UR8, UR14 ;  /* 0x0000000e00087c82 */ /* 0x002fe20008000000 */
[----:B------:R-:W-:Y:S01]  /*7c20*/  UMOV UR10, UR15 ;  /* 0x0000000f000a7c82 */ /* 0x000fe20008000000 */
[----:B------:R-:W-:Y:S01]  /*7c30*/  UMOV UR14, 0x80 ;  /* 0x00000080000e7882 */ /* 0x000fe20000000000 */
[----:B------:R1:W-:Y:S02]  /*7c40*/  UTMALDG.4D [UR8], [UR4], desc[UR6] ;  /* 0x00000608040075b4 */ /* 0x0003e40008019000 */
[----:B-1----:R-:W-:Y:S01]  /*7c50*/  UMOV UR8, UR16 ;  /* 0x0000001000087c82 */ /* 0x002fe20008000000 */
[----:B------:R-:W-:Y:S02]  /*7c60*/  UMOV UR10, UR14 ;  /* 0x0000000e000a7c82 */ /* 0x000fe40008000000 */
[----:B------:R1:W-:Y:S02]  /*7c70*/  UTMALDG.4D [UR8], [UR4], desc[UR6] ;  /* 0x00000608040075b4 */ /* 0x0003e40008019000 */
[----:B-1----:R-:W-:Y:S01]  /*7c80*/  NOP ;  /* 0x0000000000007918 */ /* 0x002fe20000000000 */
.L_x_76:
[----:B------:R-:W-:Y:S05]  /*7c90*/  BSYNC B1 ;  /* 0x0000000000017941 */ /* 0x000fea0003800000 */
.L_x_75:
[----:B------:R-:W-:Y:S01]  /*7ca0*/  LOP3.LUT P2, RZ, R4, 0xff, RZ, 0xc0, !PT ;  /* 0x000000ff04ff7812 */ /* 0x000fe2000784c0ff */
[----:B------:R-:W-:-:S12]  /*7cb0*/  BSSY B1, `(.L_x_80) ;  /* 0x0000009000017945 */ /* 0x000fd80003800000 */
[----:B------:R-:W-:Y:S05]  /*7cc0*/  @!P2 BRA `(.L_x_81) ;  /* 0x00000000001ca947 */ /* 0x000fea0003800000 */
[----:B------:R-:W1:Y:S01]  /*7cd0*/  S2R R7, SR_CgaCtaId ;  /* 0x0000000000077919 */ /* 0x000e620000008800 */
[----:B------:R-:W-:-:S04]  /*7ce0*/  MOV R4, 0x400 ;  /* 0x0000040000047802 */ /* 0x000fc80000000f00 */
[----:B-1----:R-:W-:Y:S02]  /*7cf0*/  LEA R7, R7, R4, 0x18 ;  /* 0x0000000407077211 */ /* 0x002fe400078ec0ff */
[----:B------:R-:W-:Y:S02]  /*7d00*/  SHF.L.U32 R4, RZ, 0x1f, RZ ;  /* 0x0000001fff047819 */ /* 0x000fe400000006ff */
[----:B------:R1:W-:Y:S02]  /*7d10*/  SYNCS.ARRIVE.TRANS64.A1T0 RZ, [R7+URZ+0x2e4b0], RZ ;  /* 0x02e4b0ff07ff79a7 */ /* 0x0003e4000810003f */
[----:B------:R-:W2:Y:S02]  /*7d20*/  SYNCS.PHASECHK.TRANS64.TRYWAIT P2, [R7+URZ+0x2e4b0], R4 ;  /* 0x02e4b004070075a7 */ /* 0x000ea4000804017f */
[----:B-12---:R-:W-:Y:S05]  /*7d30*/  @!P2 BRA `(.L_x_82) ;  /* 0x000000180018a947 */ /* 0x006fea0003800000 */
.L_x_81:
[----:B------:R-:W-:Y:S05]  /*7d40*/  BSYNC B1 ;  /* 0x0000000000017941 */ /* 0x000fea0003800000 */
.L_x_80:
[----:B------:R-:W-:Y:S04]  /*7d50*/  BSSY B1, `(.L_x_83) ;  /* 0x0000032000017945 */ /* 0x000fe80003800000 */
[----:B------:R-:W-:Y:S05]  /*7d60*/  @!P6 BRA `(.L_x_84) ;  /* 0x0000000000c0e947 */ /* 0x000fea0003800000 */
[----:B-1----:R-:W1:Y:S01]  /*7d70*/  S2R R7, SR_CgaCtaId ;  /* 0x0000000000077919 */ /* 0x002e620000008800 */
[----:B------:R-:W-:Y:S02]  /*7d80*/  MOV R4, 0x400 ;  /* 0x0000040000047802 */ /* 0x000fe40000000f00 */
[----:B------:R-:W-:Y:S02]  /*7d90*/  SHF.L.U32 R9, R5, 0x1f, RZ ;  /* 0x0000001f05097819 */ /* 0x000fe400000006ff */
[----:B-1----:R-:W-:-:S04]  /*7da0*/  LEA R7, R7, R4, 0x18 ;  /* 0x0000000407077211 */ /* 0x002fc800078ec0ff */
[----:B------:R-:W-:-:S04]  /*7db0*/  LEA R4, R0, R7, 0x3 ;  /* 0x0000000700047211 */ /* 0x000fc800078e18ff */
[----:B------:R-:W1:Y:S02]  /*7dc0*/  SYNCS.PHASECHK.TRANS64.TRYWAIT P2, [R4+URZ+0x2e460], R9 ;  /* 0x02e46009040075a7 */ /* 0x000e64000804017f */
[----:B-1----:R-:W-:Y:S05]  /*7dd0*/  @!P2 BRA `(.L_x_85) ;  /* 0x000000180004a947 */ /* 0x002fea0003800000 */
.L_x_127:
[----:B------:R-:W-:Y:S01]  /*7de0*/  UPRMT UR4, UR17, 0x9910, URZ ;  /* 0x0000991011047896 */ /* 0x000fe2000800003f */
[----:B-1----:R-:W-:-:S03]  /*7df0*/  @P1 MOV R9, 0x6000 ;  /* 0x0000600000091802 */ /* 0x002fc60000000f00 */
[----:B------:R-:W-:Y:S01]  /*7e00*/  UISETP.NE.AND UP0, UPT, UR4, 0x2, UPT ;  /* 0x000000020400788c */ /* 0x000fe2000bf05270 */
[----:B------:R1:W-:Y:S05]  /*7e10*/  @P1 SYNCS.ARRIVE.TRANS64 RZ, [R4+URZ+0x2e450], R9 ;  /* 0x02e4500904ff19a7 */ /* 0x0003ea000800003f */
[----:B------:R-:W-:-:S13]  /*7e20*/  PLOP3.LUT P2, PT, PT, PT, UP0, 0x80, 0x0 ;  /* 0x000000000000781c */ /* 0x000fda0003f4f008 */
[----:B-1----:R-:W-:Y:S05]  /*7e30*/  @P2 BRA `(.L_x_86) ;  /* 0x0000000000042947 */ /* 0x002fea0003800000 */
[----:B------:R-:W-:Y:S01]  /*7e40*/  BPT.TRAP 0x1 ;  /* 0x000000040000795c */ /* 0x000fe20000300000 */
.L_x_86:
[----:B------:R-:W-:Y:S05]  /*7e50*/  @P0 BRA `(.L_x_87) ;  /* 0x0000000000040947 */ /* 0x000fea0003800000 */
[----:B------:R-:W-:Y:S01]  /*7e60*/  BPT.TRAP 0x1 ;  /* 0x000000040000795c */ /* 0x000fe20000300000 */
.L_x_87:
        /* <DEDUP_REMOVED lines=10> */
[----:B------:R-:W-:Y:S01]  /*7f10*/  R2UR UR12, R10 ;  /* 0x000000000a0c72ca */ /* 0x000fe200000e0000 */
[----:B------:R-:W-:Y:S01]  /*7f20*/  VIADD R0, R0, 0x1 ;  /* 0x0000000100007836 */ /* 0x000fe20000000000 */
[----:B------:R-:W-:-:S04]  /*7f30*/  R2UR UR13, R2 ;  /* 0x00000000020d72ca */ /* 0x000fc800000e0000 */
[C---:B------:R-:W-:Y:S01]  /*7f40*/  ISETP.NE.AND P2, PT, R0.reuse, 0x2, PT ;  /* 0x000000020000780c */ /* 0x040fe20003f45270 */
[----:B------:R-:W-:Y:S02]  /*7f50*/  UIADD3 UR11, UR11, UR9, URZ ;  /* 0x000000090b0b7290 */ /* 0x000fe4000fffe03f */
[----:B------:R-:W-:Y:S01]  /*7f60*/  UIMAD UR8, UR8, 0x6000, UR5 ;  /* 0x00006000080878a4 */ /* 0x000fe2000f8e0205 */
[----:B------:R-:W-:Y:S01]  /*7f70*/  SEL R2, RZ, 0x1, P2 ;  /* 0x00000001ff027807 */ /* 0x000fe20001000000 */
[----:B------:R-:W-:Y:S01]  /*7f80*/  UIADD3 UR9, UR14, 0x2e450, URZ ;  /* 0x0002e4500e097890 */ /* 0x000fe2000fffe03f */
[----:B------:R-:W-:Y:S01]  /*7f90*/  SEL R0, R0, RZ, P2 ;  /* 0x000000ff00007207 */ /* 0x000fe20001000000 */
[----:B------:R-:W-:Y:S01]  /*7fa0*/  UIADD3.X UR5, URZ, UR19, URZ, UP0, !UPT ;  /* 0x000000133f057290 */ /* 0x000fe200087fe43f */
[----:B------:R-:W-:Y:S01]  /*7fb0*/  LOP3.LUT R5, R5, R2, RZ, 0x3c, !PT ;  /* 0x0000000205057212 */ /* 0x000fe200078e3cff */
[----:B------:R-:W-:Y:S02]  /*7fc0*/  UIADD3 UR14, UR8, 0x2000, URZ ;  /* 0x00002000080e7890 */ /* 0x000fe4000fffe03f */
[----:B------:R-:W-:-:S05]  /*7fd0*/  UIADD3 UR16, UR8, 0x4000, URZ ;  /* 0x0000400008107890 */ /* 0x000fca000fffe03f */
        /* <DEDUP_REMOVED lines=8> */
[----:B--2---:R-:W-:Y:S01]  /*8060*/  NOP ;  /* 0x0000000000007918 */ /* 0x004fe20000000000 */
.L_x_84:
[----:B------:R-:W-:Y:S05]  /*8070*/  BSYNC B1 ;  /* 0x0000000000017941 */ /* 0x000fea0003800000 */
.L_x_83:
[----:B------:R-:W-:Y:S02]  /*8080*/  IADD3 R17, R17, UR20, RZ ;  /* 0x0000001411117c10 */ /* 0x000fe4000fffe0ff */
[----:B-1----:R-:W-:Y:S02]  /*8090*/  PRMT R4, RZ, 0x7610, R4 ;  /* 0x00007610ff047816 */ /* 0x002fe40000000004 */
[----:B------:R-:W-:-:S13]  /*80a0*/  ISETP.GE.AND P2, PT, R17, UR21, PT ;  /* 0x0000001511007c0c */ /* 0x000fda000bf46270 */
[----:B------:R-:W-:Y:S05]  /*80b0*/  @!P2 BRA `(.L_x_88) ;  /* 0xfffffff400b8a947 */ /* 0x000fea000383ffff */
[----:B------:R-:W-:Y:S05]  /*80c0*/  BSYNC B0 ;  /* 0x0000000000007941 */ /* 0x000fea0003800000 */
.L_x_73:
[----:B------:R-:W-:Y:S05]  /*80d0*/  EXIT ;  /* 0x000000000000794d */ /* 0x000fea0003800000 */
.L_x_72:
[----:B-1----:R-:W-:Y:S02]  /*80e0*/  ULDC UR4, c[0x0][0xa00] ;  /* 0x0002800000047ab9 */ /* 0x002fe40000000800 */
[----:B------:R-:W-:-:S13]  /*80f0*/  ISETP.GE.AND P0, PT, R17, UR4, PT ;  /* 0x0000000411007c0c */ /* 0x000fda000bf06270 */
[----:B------:R-:W-:Y:S05]  /*8100*/  @P0 EXIT ;  /* 0x000000000000094d */ /* 0x000fea0003800000 */
[----:B------:R-:W-:Y:S01]  /*8110*/  R2UR UR4, R18 ;  /* 0x00000000120472ca */ /* 0x000fe200000e0000 */
[----:B------:R-:W-:Y:S01]  /*8120*/  BSSY B0, `(.L_x_89) ;  /* 0x000010f000007945 */ /* 0x000fe20003800000 */
[----:B------:R-:W-:Y:S01]  /*8130*/  LOP3.LUT P0, RZ, R2, 0x1f, RZ, 0xc0, !PT ;  /* 0x0000001f02ff7812 */ /* 0x000fe2000780c0ff */
[----:B------:R-:W-:Y:S01]  /*8140*/  ULDC.64 UR16, c[0x0][0x198] ;  /* 0x0000660000107ab9 */ /* 0x000fe20000000a00 */
[----:B------:R-:W-:Y:S01]  /*8150*/  MOV R5, 0x1 ;  /* 0x0000000100057802 */ /* 0x000fe20000000f00 */
[----:B------:R-:W-:Y:S01]  /*8160*/  ULDC UR21, c[0x0][0xc] ;  /* 0x0000030000157ab9 */ /* 0x000fe20000000800 */
[----:B------:R-:W-:Y:S02]  /*8170*/  PLOP3.LUT P0, PT, P0, P2, PT, 0x2a, 0x0 ;  /* 0x000000000000781c */ /* 0x000fe40000704572 */
[----:B------:R-:W-:Y:S02]  /*8180*/  MOV R0, RZ ;  /* 0x000000ff00007202 */ /* 0x000fe40000000f00 */
[----:B------:R-:W-:-:S03]  /*8190*/  MOV R4, 0x1 ;  /* 0x0000000100047802 */ /* 0x000fc60000000f00 */
[----:B------:R-:W-:-:S12]  /*81a0*/  ULOP3.LUT UR20, UR4, 0x2, URZ, 0xfc, !UPT ;  /* 0x0000000204147892 */ /* 0x000fd8000f8efc3f */
.L_x_116:
[----:B------:R-:W1:Y:S01]  /*81b0*/  LDC R2, c[0x0][0xa04] ;  /* 0x00028100ff027b82 */ /* 0x000e620000000800 */
[----:B------:R-:W-:-:S07]  /*81c0*/  UMOV UR4, 0xffffffff ;  /* 0xffffffff00047882 */ /* 0x000fce0000000000 */
        /* <DEDUP_REMOVED lines=9> */
[----:B-1----:R-:W-:-:S04]  /*8260*/  @P3 IMAD.HI.U32 R10, R17, R6, RZ ;  /* 0x00000006110a3227 */ /* 0x002fc800078e00ff */
[----:B------:R-:W-:Y:S01]  /*8270*/  IMAD.MOV.U32 R6, RZ, RZ, R17 ;  /* 0x000000ffff067224 */ /* 0x000fe200078e0011 */
[----:B------:R-:W-:-:S04]  /*8280*/  @P3 SHF.R.U32.HI R6, RZ, R7, R10 ;  /* 0x00000007ff063219 */ /* 0x000fc8000001160a */
[----:B------:R-:W-:Y:S01]  /*8290*/  MOV R7, R6 ;  /* 0x0000000600077202 */ /* 0x000fe20000000f00 */
[----:B--2---:R-:W-:-:S05]  /*82a0*/  @P4 IMAD.HI.U32 R9, R6, R9, RZ ;  /* 0x0000000906094227 */ /* 0x004fca00078e00ff */
[----:B---3--:R-:W-:-:S04]  /*82b0*/  @P4 SHF.R.U32.HI R7, RZ, R12, R9 ;  /* 0x0000000cff074219 */ /* 0x008fc80000011609 */
[----:B------:R-:W-:Y:S01]  /*82c0*/  MOV R9, R7 ;  /* 0x0000000700097202 */ /* 0x000fe20000000f00 */
[----:B----4-:R-:W-:-:S05]  /*82d0*/  @P5 IMAD.HI.U32 R2, R7, R2, RZ ;  /* 0x0000000207025227 */ /* 0x010fca00078e00ff */
[----:B------:R-:W-:Y:S02]  /*82e0*/  @P5 SHF.R.U32.HI R9, RZ, R3, R2 ;  /* 0x00000003ff095219 */ /* 0x000fe40000011602 */
[----:B------:R-:W-:-:S05]  /*82f0*/  IADD3 R3, -R7, RZ, RZ ;  /* 0x000000ff07037210 */ /* 0x000fca0007ffe1ff */
[----:B------:R-:W-:Y:S01]  /*8300*/  IMAD R2, R11, R3, R6 ;  /* 0x000000030b027224 */ /* 0x000fe200078e0206 */
[----:B------:R-:W-:-:S05]  /*8310*/  IADD3 R3, -R9, RZ, RZ ;  /* 0x000000ff09037210 */ /* 0x000fca0007ffe1ff */
[----:B------:R-:W-:Y:S01]  /*8320*/  IMAD R3, R8, R3, R7 ;  /* 0x0000000308037224 */ /* 0x000fe200078e0207 */
[----:B------:R-:W-:Y:S06]  /*8330*/  BRA.DIV UR4, `(.L_x_90) ;  /* 0x0000001204c07947 */ /* 0x000fec000b800000 */
[----:B------:R-:W-:-:S13]  /*8340*/  ELECT P6, URZ, PT ;  /* 0x00000000003f782f */ /* 0x000fda00038c0000 */
.L_x_130:
[----:B------:R-:W1:Y:S01]  /*8350*/  LDC R6, c[0x0][0x28c] ;  /* 0x0000a300ff067b82 */ /* 0x000e620000000800 */
[----:B------:R-:W-:Y:S01]  /*8360*/  BSSY B1, `(.L_x_91) ;  /* 0x0000032000017945 */ /* 0x000fe20003800000 */
[----:B-1----:R-:W-:-:S13]  /*8370*/  ISETP.GT.AND P3, PT, R6, RZ, P6 ;  /* 0x000000ff0600720c */ /* 0x002fda0003764270 */
[----:B------:R-:W-:Y:S05]  /*8380*/  @!P3 BRA `(.L_x_92) ;  /* 0x0000000000bcb947 */ /* 0x000fea0003800000 */
[----:B------:R-:W1:Y:S01]  /*8390*/  S2R R8, SR_CgaCtaId ;  /* 0x0000000000087919 */ /* 0x000e620000008800 */
[----:B------:R-:W-:-:S04]  /*83a0*/  MOV R7, 0x400 ;  /* 0x0000040000077802 */ /* 0x000fc80000000f00 */
[----:B-1----:R-:W-:Y:S02]  /*83b0*/  LEA R9, R8, R7, 0x18 ;  /* 0x0000000708097211 */ /* 0x002fe400078ec0ff */
[----:B------:R-:W-:-:S03]  /*83c0*/  SHF.L.U32 R7, R4, 0x1f, RZ ;  /* 0x0000001f04077819 */ /* 0x000fc600000006ff */
[----:B------:R-:W-:-:S04]  /*83d0*/  IMAD R8, R0, 0x8, R9 ;  /* 0x0000000800087824 */ /* 0x000fc800078e0209 */
[----:B------:R-:W1:Y:S02]  /*83e0*/  SYNCS.PHASECHK.TRANS64.TRYWAIT P4, [R8+URZ+0x2e428], R7 ;  /* 0x02e42807080075a7 */ /* 0x000e64000808017f */
[----:B-1----:R-:W-:Y:S05]  /*83f0*/  @!P4 BRA `(.L_x_93) ;  /* 0x0000001000b0c947 */ /* 0x002fea0003800000 */
.L_x_131:
[----:B------:R-:W-:Y:S01]  /*8400*/  UPRMT UR4, UR20, 0x9910, URZ ;  /* 0x0000991014047896 */ /* 0x000fe2000800003f */
[----:B-1----:R-:W-:-:S03]  /*8410*/  @P2 MOV R7, 0x6000 ;  /* 0x0000600000072802 */ /* 0x002fc60000000f00 */
[----:B------:R-:W-:Y:S01]  /*8420*/  UISETP.NE.AND UP0, UPT, UR4, 0x2, UPT ;  /* 0x000000020400788c */ /* 0x000fe2000bf05270 */
[----:B------:R1:W-:Y:S05]  /*8430*/  @P2 SYNCS.ARRIVE.TRANS64 RZ, [R8+URZ+0x2e400], R7 ;  /* 0x02e4000708ff29a7 */ /* 0x0003ea000800003f */
[----:B------:R-:W-:-:S13]  /*8440*/  PLOP3.LUT P4, PT, PT, PT, UP0, 0x80, 0x0 ;  /* 0x000000000000781c */ /* 0x000fda0003f8f008 */
[----:B-1----:R-:W-:Y:S05]  /*8450*/  @P4 BRA `(.L_x_94) ;  /* 0x0000000000044947 */ /* 0x002fea0003800000 */
[----:B------:R-:W-:Y:S01]  /*8460*/  BPT.TRAP 0x1 ;  /* 0x000000040000795c */ /* 0x000fe20000300000 */
.L_x_94:
[----:B------:R-:W-:Y:S05]  /*8470*/  @P0 BRA `(.L_x_95) ;  /* 0x0000000000040947 */ /* 0x000fea0003800000 */
[----:B------:R-:W-:Y:S01]  /*8480*/  BPT.TRAP 0x1 ;  /* 0x000000040000795c */ /* 0x000fe20000300000 */
.L_x_95:
[----:B------:R-:W-:Y:S01]  /*8490*/  IMAD R9, R0, 0x6000, R9 ;  /* 0x0000600000097824 */ /* 0x000fe200078e0209 */
[----:B------:R-:W-:Y:S01]  /*84a0*/  R2UR UR9, R8 ;  /* 0x00000000080972ca */ /* 0x000fe200000e0000 */
[----:B------:R-:W-:Y:S01]  /*84b0*/  UIADD3 UR4, UP0, UR16, 0x1f0, URZ ;  /* 0x000001f010047890 */ /* 0x000fe2000ff1e03f */
[----:B------:R-:W-:Y:S01]  /*84c0*/  R2UR UR12, R2 ;  /* 0x00000000020c72ca */ /* 0x000fe200000e0000 */
[----:B------:R-:W-:Y:S01]  /*84d0*/  UMOV UR10, URZ ;  /* 0x0000003f000a7c82 */ /* 0x000fe20008000000 */
[----:B------:R-:W-:Y:S01]  /*84e0*/  R2UR UR8, R9 ;  /* 0x00000000090872ca */ /* 0x000fe200000e0000 */
[----:B------:R-:W-:Y:S01]  /*84f0*/  UIADD3.X UR5, URZ, UR17, URZ, UP0, !UPT ;  /* 0x000000113f057290 */ /* 0x000fe200087fe43f */
[----:B------:R-:W-:Y:S01]  /*8500*/  R2UR UR13, R3 ;  /* 0x00000000030d72ca */ /* 0x000fe200000e0000 */
[----:B------:R-:W-:Y:S01]  /*8510*/  UMOV UR6, 0x0 ;  /* 0x0000000000067882 */ /* 0x000fe20000000000 */
[----:B------:R-:W-:Y:S01]  /*8520*/  UMOV UR7, 0x10000000 ;  /* 0x1000000000077882 */ /* 0x000fe20000000000 */
[----:B------:R-:W-:Y:S01]  /*8530*/  UMOV UR11, URZ ;  /* 0x0000003f000b7c82 */ /* 0x000fe20008000000 */
[----:B------:R-:W-:Y:S01]  /*8540*/  UMOV UR19, 0x40 ;  /* 0x0000004000137882 */ /* 0x000fe20000000000 */
[----:B------:R-:W-:-:S02]  /*8550*/  IADD3 R0, R0, 0x1, RZ ;  /* 0x0000000100007810 */ /* 0x000fc40007ffe0ff */
[----:B------:R-:W-:Y:S02]  /*8560*/  UIADD3 UR9, UR9, 0x2e400, URZ ;  /* 0x0002e40009097890 */ /* 0x000fe4000fffe03f */
[C---:B------:R-:W-:Y:S02]  /*8570*/  ISETP.NE.AND P4, PT, R0.reuse, 0x5, PT ;  /* 0x000000050000780c */ /* 0x040fe40003f85270 */
[----:B------:R-:W-:Y:S02]  /*8580*/  UIADD3 UR14, UR8, 0xc000, URZ ;  /* 0x0000c000080e7890 */ /* 0x000fe4000fffe03f */
[----:B------:R-:W-:Y:S01]  /*8590*/  UIADD3 UR15, UR8, 0xe000, URZ ;  /* 0x0000e000080f7890 */ /* 0x000fe2000fffe03f */
[----:B------:R-:W-:Y:S01]  /*85a0*/  SEL R7, RZ, 0x1, P4 ;  /* 0x00000001ff077807 */ /* 0x000fe20002000000 */
[----:B------:R-:W-:Y:S01]  /*85b0*/  UIADD3 UR18, UR8, 0x10000, URZ ;  /* 0x0001000008127890 */ /* 0x000fe2000fffe03f */
[----:B------:R-:W-:Y:S02]  /*85c0*/  SEL R0, R0, RZ, P4 ;  /* 0x000000ff00007207 */ /* 0x000fe40002000000 */
[----:B------:R-:W-:Y:S01]  /*85d0*/  UMOV UR8, UR14 ;  /* 0x0000000e00087c82 */ /* 0x000fe20008000000 */
[----:B------:R-:W-:Y:S01]  /*85e0*/  UMOV UR14, 0x80 ;  /* 0x00000080000e7882 */ /* 0x000fe20000000000 */
[----:B------:R1:W-:Y:S01]  /*85f0*/  UTMALDG.4D [UR8], [UR4], desc[UR6] ;  /* 0x00000608040075b4 */ /* 0x0003e20008019000 */
[----:B------:R-:W-:Y:S01]  /*8600*/  LOP3.LUT R4, R4, R7, RZ, 0x3c, !PT ;  /* 0x0000000704047212 */ /* 0x000fe200078e3cff */
[----:B-1----:R-:W-:Y:S01]  /*8610*/  UMOV UR8, UR15 ;  /* 0x0000000f00087c82 */ /* 0x002fe20008000000 */
[----:B------:R-:W-:-:S02]  /*8620*/  UMOV UR10, UR19 ;  /* 0x00000013000a7c82 */ /* 0x000fc40008000000 */
[----:B------:R1:W-:Y:S02]  /*8630*/  UTMALDG.4D [UR8], [UR4], desc[UR6] ;  /* 0x00000608040075b4 */ /* 0x0003e40008019000 */
[----:B-1----:R-:W-:Y:S01]  /*8640*/  UMOV UR8, UR18 ;  /* 0x0000001200087c82 */ /* 0x002fe20008000000 */
[----:B------:R-:W-:Y:S02]  /*8650*/  UMOV UR10, UR14 ;  /* 0x0000000e000a7c82 */ /* 0x000fe40008000000 */
[----:B------:R1:W-:Y:S02]  /*8660*/  UTMALDG.4D [UR8], [UR4], desc[UR6] ;  /* 0x00000608040075b4 */ /* 0x0003e40008019000 */
[----:B-1----:R-:W-:Y:S01]  /*8670*/  NOP ;  /* 0x0000000000007918 */ /* 0x002fe20000000000 */
.L_x_92:
[----:B------:R-:W-:Y:S05]  /*8680*/  BSYNC B1 ;  /* 0x0000000000017941 */ /* 0x000fea0003800000 */
.L_x_91:
        /* <DEDUP_REMOVED lines=10> */
.L_x_97:
[----:B------:R-:W-:Y:S05]  /*8730*/  BSYNC B1 ;  /* 0x0000000000017941 */ /* 0x000fea0003800000 */
.L_x_96:
[----:B------:R-:W-:Y:S01]  /*8740*/  BSSY B1, `(.L_x_99) ;  /* 0x0000033000017945 */ /* 0x000fe20003800000 */
[----:B-1----:R-:W-:-:S03]  /*8750*/  MOV R8, RZ ;  /* 0x000000ff00087202 */ /* 0x002fc60000000f00 */
[----:B------:R-:W-:Y:S05]  /*8760*/  @!P3 BRA `(.L_x_100) ;  /* 0x0000000000c0b947 */ /* 0x000fea0003800000 */
[----:B------:R-:W1:Y:S01]  /*8770*/  S2R R8, SR_CgaCtaId ;  /* 0x0000000000087919 */ /* 0x000e620000008800 */
[----:B------:R-:W-:-:S04]  /*8780*/  MOV R5, 0x400 ;  /* 0x0000040000057802 */ /* 0x000fc80000000f00 */
[----:B-1----:R-:W-:Y:S02]  /*8790*/  LEA R5, R8, R5, 0x18 ;  /* 0x0000000508057211 */ /* 0x002fe400078ec0ff */
[----:B------:R-:W-:Y:S02]  /*87a0*/  SHF.L.U32 R8, R4, 0x1f, RZ ;  /* 0x0000001f04087819 */ /* 0x000fe400000006ff */
[----:B------:R-:W-:-:S04]  /*87b0*/  LEA R7, R0, R5, 0x3 ;  /* 0x0000000500077211 */ /* 0x000fc800078e18ff */
[----:B------:R-:W1:Y:S02]  /*87c0*/  SYNCS.PHASECHK.TRANS64.TRYWAIT P3, [R7+URZ+0x2e428], R8 ;  /* 0x02e42808070075a7 */ /* 0x000e64000806017f */
[----:B-1----:R-:W-:Y:S05]  /*87d0*/  @!P3 BRA `(.L_x_101) ;  /* 0x0000000c00e0b947 */ /* 0x002fea0003800000 */
.L_x_132:
[----:B------:R-:W-:Y:S01]  /*87e0*/  UPRMT UR4, UR20, 0x9910, URZ ;  /* 0x0000991014047896 */ /* 0x000fe2000800003f */
[----:B-1----:R-:W-:-:S03]  /*87f0*/  @P2 IMAD.MOV.U32 R8, RZ, RZ, 0x6000 ;  /* 0x00006000ff082424 */ /* 0x002fc600078e00ff */
[----:B------:R-:W-:Y:S01]  /*8800*/  UISETP.NE.AND UP0, UPT, UR4, 0x2, UPT ;  /* 0x000000020400788c */ /* 0x000fe2000bf05270 */
[----:B------:R1:W-:Y:S05]  /*8810*/  @P2 SYNCS.ARRIVE.TRANS64 RZ, [R7+URZ+0x2e400], R8 ;  /* 0x02e4000807ff29a7 */ /* 0x0003ea000800003f */
[----:B------:R-:W-:-:S13]  /*8820*/  PLOP3.LUT P3, PT, PT, PT, UP0, 0x80, 0x0 ;  /* 0x000000000000781c */ /* 0x000fda0003f6f008 */
[----:B-1----:R-:W-:Y:S05]  /*8830*/  @P3 BRA `(.L_x_102) ;  /* 0x0000000000043947 */ /* 0x002fea0003800000 */
[----:B------:R-:W-:Y:S01]  /*8840*/  BPT.TRAP 0x1 ;  /* 0x000000040000795c */ /* 0x000fe20000300000 */
.L_x_102:
[----:B------:R-:W-:Y:S05]  /*8850*/  @P0 BRA `(.L_x_103) ;  /* 0x0000000000040947 */ /* 0x000fea0003800000 */
[----:B------:R-:W-:Y:S01]  /*8860*/  BPT.TRAP 0x1 ;  /* 0x000000040000795c */ /* 0x000fe20000300000 */
.L_x_103:
        /* <DEDUP_REMOVED lines=13> */
[----:B------:R-:W-:Y:S01]  /*8940*/  UIADD3 UR9, UR9, 0x2e400, URZ ;  /* 0x0002e40009097890 */ /* 0x000fe2000fffe03f */
[----:B------:R-:W-:Y:S02]  /*8950*/  MOV R8, 0x1 ;  /* 0x0000000100087802 */ /* 0x000fe40000000f00 */
[C---:B------:R-:W-:Y:S01]  /*8960*/  ISETP.NE.AND P3, PT, R0.reuse, 0x5, PT ;  /* 0x000000050000780c */ /* 0x040fe20003f65270 */
        /* <DEDUP_REMOVED lines=16> */
.L_x_100:
[----:B------:R-:W-:Y:S05]  /*8a70*/  BSYNC B1 ;  /* 0x0000000000017941 */ /* 0x000fea0003800000 */
.L_x_99:
[----:B------:R-:W-:-:S13]  /*8a80*/  ISETP.GE.AND P3, PT, R6, 0x41, PT ;  /* 0x000000410600780c */ /* 0x000fda0003f66270 */
[----:B------:R-:W-:Y:S05]  /*8a90*/  @!P3 BRA `(.L_x_104) ;  /* 0x0000000400c8b947 */ /* 0x000fea0003800000 */
[----:B------:R-:W-:Y:S01]  /*8aa0*/  IADD3 R6, R6, 0x3f, RZ ;  /* 0x0000003f06067810 */ /* 0x000fe20007ffe0ff */
[----:B------:R-:W-:Y:S03]  /*8ab0*/  BSSY B1, `(.L_x_104) ;  /* 0x0000070000017945 */ /* 0x000fe60003800000 */
[----:B------:R-:W-:-:S04]  /*8ac0*/  SHF.R.S32.HI R5, RZ, 0x1f, R6 ;  /* 0x0000001fff057819 */ /* 0x000fc80000011406 */
[----:B------:R-:W-:-:S04]  /*8ad0*/  LEA.HI R5, R5, R6, RZ, 0x6 ;  /* 0x0000000605057211 */ /* 0x000fc800078f30ff */
[----:B------:R-:W-:-:S04]  /*8ae0*/  SHF.R.S32.HI R5, RZ, 0x6, R5 ;  /* 0x00000006ff057819 */ /* 0x000fc80000011405 */
[----:B------:R-:W-:-:S07]  /*8af0*/  SHF.L.U32 R5, R5, 0x1, RZ ;  /* 0x0000000105057819 */ /* 0x000fce00000006ff */
.L_x_115:
[----:B------:R-:W-:Y:S04]  /*8b00*/  BSSY B2, `(.L_x_105) ;  /* 0x0000032000027945 */ /* 0x000fe80003800000 */
[----:B------:R-:W-:Y:S05]  /*8b10*/  @!P6 BRA `(.L_x_106) ;  /* 0x0000000000c0e947 */ /* 0x000fea0003800000 */
[----:B------:R-:W1:Y:S01]  /*8b20*/  S2R R7, SR_CgaCtaId ;  /* 0x0000000000077919 */ /* 0x000e620000008800 */
[----:B------:R-:W-:Y:S02]  /*8b30*/  MOV R6, 0x400 ;  /* 0x0000040000067802 */ /* 0x000fe40000000f00 */
[----:B------:R-:W-:Y:S02]  /*8b40*/  SHF.L.U32 R9, R4, 0x1f, RZ ;  /* 0x0000001f04097819 */ /* 0x000fe400000006ff */
[----:B-1----:R-:W-:-:S05]  /*8b50*/  LEA R7, R7, R6, 0x18 ;  /* 0x0000000607077211 */ /* 0x002fca00078ec0ff */
[----:B------:R-:W-:-:S04]  /*8b60*/  IMAD R6, R0, 0x8, R7 ;  /* 0x0000000800067824 */ /* 0x000fc800078e0207 */
[----:B------:R-:W1:Y:S02]  /*8b70*/  SYNCS.PHASECHK.TRANS64.TRYWAIT P3, [R6+URZ+0x2e428], R9 ;  /* 0x02e42809060075a7 */ /* 0x000e64000806017f */
[----:B-1----:R-:W-:Y:S05]  /*8b80*/  @!P3 BRA `(.L_x_107) ;  /* 0x0000000c0008b947 */ /* 0x002fea0003800000 */
.L_x_133:
[----:B------:R-:W-:Y:S01]  /*8b90*/  UPRMT UR4, UR20, 0x9910, URZ ;  /* 0x0000991014047896 */ /* 0x000fe2000800003f */
[----:B-1----:R-:W-:-:S03]  /*8ba0*/  @P2 MOV R9, 0x6000 ;  /* 0x0000600000092802 */ /* 0x002fc60000000f00 */
[----:B------:R-:W-:Y:S01]  /*8bb0*/  UISETP.NE.AND UP0, UPT, UR4, 0x2, UPT ;  /* 0x000000020400788c */ /* 0x000fe2000bf05270 */
[----:B------:R1:W-:Y:S05]  /*8bc0*/  @P2 SYNCS.ARRIVE.TRANS64 RZ, [R6+URZ+0x2e400], R9 ;  /* 0x02e4000906ff29a7 */ /* 0x0003ea000800003f */
[----:B------:R-:W-:-:S13]  /*8bd0*/  PLOP3.LUT P3, PT, PT, PT, UP0, 0x80, 0x0 ;  /* 0x000000000000781c */ /* 0x000fda0003f6f008 */
[----:B-1----:R-:W-:Y:S05]  /*8be0*/  @P3 BRA `(.L_x_108) ;  /* 0x0000000000043947 */ /* 0x002fea0003800000 */
[----:B------:R-:W-:Y:S01]  /*8bf0*/  BPT.TRAP 0x1 ;  /* 0x000000040000795c */ /* 0x000fe20000300000 */
.L_x_108:
[----:B------:R-:W-:Y:S05]  /*8c00*/  @P0 BRA `(.L_x_109) ;  /* 0x0000000000040947 */ /* 0x000fea0003800000 */
[----:B------:R-:W-:Y:S01]  /*8c10*/  BPT.TRAP 0x1 ;  /* 0x000000040000795c */ /* 0x000fe20000300000 */
.L_x_109:
        /* <DEDUP_REMOVED lines=9> */
[----:B------:R-:W-:Y:S01]  /*8cb0*/  R2UR UR13, R3 ;  /* 0x00000000030d72ca */ /* 0x000fe200000e0000 */
[----:B------:R-:W-:Y:S01]  /*8cc0*/  UMOV UR7, 0x10000000 ;  /* 0x1000000000077882 */ /* 0x000fe20000000000 */
[----:B------:R-:W-:Y:S01]  /*8cd0*/  UMOV UR18, 0x40 ;  /* 0x0000004000127882 */ /* 0x000fe20000000000 */
[----:B------:R-:W-:-:S02]  /*8ce0*/  IADD3 R0, R0, 0x1, RZ ;  /* 0x0000000100007810 */ /* 0x000fc40007ffe0ff */
[----:B------:R-:W-:Y:S02]  /*8cf0*/  UIADD3 UR9, UR9, 0x2e400, URZ ;  /* 0x0002e40009097890 */ /* 0x000fe4000fffe03f */
[----:B------:R-:W-:Y:S01]  /*8d00*/  USHF.L.U32 UR11, UR11, 0x6, URZ ;  /* 0x000000060b0b7899 */ /* 0x000fe2000800063f */
        /* <DEDUP_REMOVED lines=17> */
.L_x_106:
[----:B------:R-:W-:Y:S05]  /*8e20*/  BSYNC B2 ;  /* 0x0000000000027941 */ /* 0x000fea0003800000 */
.L_x_105:
[----:B------:R-:W-:Y:S01]  /*8e30*/  ISETP.LT.OR P3, PT, R5, 0x4, !P6 ;  /* 0x000000040500780c */ /* 0x000fe20007761670 */
[----:B------:R-:W-:-:S12]  /*8e40*/  BSSY B2, `(.L_x_110) ;  /* 0x0000033000027945 */ /* 0x000fd80003800000 */
[----:B------:R-:W-:Y:S05]  /*8e50*/  @P3 BRA `(.L_x_111) ;  /* 0x0000000000c43947 */ /* 0x000fea0003800000 */
[----:B------:R-:W1:Y:S01]  /*8e60*/  S2R R7, SR_CgaCtaId ;  /* 0x0000000000077919 */ /* 0x000e620000008800 */
[----:B------:R-:W-:Y:S02]  /*8e70*/  MOV R6, 0x400 ;  /* 0x0000040000067802 */ /* 0x000fe40000000f00 */
[----:B------:R-:W-:Y:S02]  /*8e80*/  SHF.L.U32 R9, R4, 0x1f, RZ ;  /* 0x0000001f04097819 */ /* 0x000fe400000006ff */
[----:B-1----:R-:W-:-:S04]  /*8e90*/  LEA R7, R7, R6, 0x18 ;  /* 0x0000000607077211 */ /* 0x002fc800078ec0ff */
[----:B------:R-:W-:-:S04]  /*8ea0*/  LEA R6, R0, R7, 0x3 ;  /* 0x0000000700067211 */ /* 0x000fc800078e18ff */
[----:B------:R-:W1:Y:S02]  /*8eb0*/  SYNCS.PHASECHK.TRANS64.TRYWAIT P3, [R6+URZ+0x2e428], R9 ;  /* 0x02e42809060075a7 */ /* 0x000e64000806017f */
[----:B-1----:R-:W-:Y:S05]  /*8ec0*/  @!P3 BRA `(.L_x_112) ;  /* 0x00000008004cb947 */ /* 0x002fea0003800000 */
.L_x_134:
[----:B------:R-:W-:Y:S01]  /*8ed0*/  UPRMT UR4, UR20, 0x9910, URZ ;  /* 0x0000991014047896 */ /* 0x000fe2000800003f */
[----:B-1----:R-:W-:-:S03]  /*8ee0*/  @P1 MOV R9, 0x6000 ;  /* 0x0000600000091802 */ /* 0x002fc60000000f00 */
[----:B------:R-:W-:Y:S01]  /*8ef0*/  UISETP.NE.AND UP0, UPT, UR4, 0x2, UPT ;  /* 0x000000020400788c */ /* 0x000fe2000bf05270 */
[----:B------:R1:W-:Y:S05]  /*8f00*/  @P1 SYNCS.ARRIVE.TRANS64 RZ, [R6+URZ+0x2e400], R9 ;  /* 0x02e4000906ff19a7 */ /* 0x0003ea000800003f */
[----:B------:R-:W-:-:S13]  /*8f10*/  PLOP3.LUT P3, PT, PT, PT, UP0, 0x80, 0x0 ;  /* 0x000000000000781c */ /* 0x000fda0003f6f008 */
[----:B-1----:R-:W-:Y:S05]  /*8f20*/  @P3 BRA `(.L_x_113) ;  /* 0x0000000000043947 */ /* 0x002fea0003800000 */
[----:B------:R-:W-:Y:S01]  /*8f30*/  BPT.TRAP 0x1 ;  /* 0x000000040000795c */ /* 0x000fe20000300000 */
.L_x_113:
[----:B------:R-:W-:Y:S05]  /*8f40*/  @P0 BRA `(.L_x_114) ;  /* 0x0000000000040947 */ /* 0x000fea0003800000 */
[----:B------:R-:W-:Y:S01]  /*8f50*/  BPT.TRAP 0x1 ;  /* 0x000000040000795c */ /* 0x000fe20000300000 */
.L_x_114:
        /* <DEDUP_REMOVED lines=12> */
[----:B------:R-:W-:Y:S01]  /*9020*/  VIADD R0, R0, 0x1 ;  /* 0x0000000100007836 */ /* 0x000fe20000000000 */
[----:B------:R-:W-:Y:S01]  /*9030*/  IADD3 R8, R8, 0x1, RZ ;  /* 0x0000000108087810 */ /* 0x000fe20007ffe0ff */
[----:B------:R-:W-:-:S02]  /*9040*/  UIADD3 UR9, UR9, 0x2e400, URZ ;  /* 0x0002e40009097890 */ /* 0x000fc4000fffe03f */
        /* <DEDUP_REMOVED lines=18> */
.L_x_111:
[----:B------:R-:W-:Y:S05]  /*9170*/  BSYNC B2 ;  /* 0x0000000000027941 */ /* 0x000fea0003800000 */
.L_x_110:
[C---:B------:R-:W-:Y:S02]  /*9180*/  ISETP.GT.AND P3, PT, R5.reuse, 0x4, PT ;  /* 0x000000040500780c */ /* 0x040fe40003f64270 */
[----:B------:R-:W-:-:S11]  /*9190*/  IADD3 R5, R5, -0x2, RZ ;  /* 0xfffffffe05057810 */ /* 0x000fd60007ffe0ff */
[----:B------:R-:W-:Y:S05]  /*91a0*/  @P3 BRA `(.L_x_115) ;  /* 0xfffffff800543947 */ /* 0x000fea000383ffff */
[----:B------:R-:W-:Y:S05]  /*91b0*/  BSYNC B1 ;  /* 0x0000000000017941 */ /* 0x000fea0003800000 */
.L_x_104:
[----:B------:R-:W-:Y:S01]  /*91c0*/  IADD3 R17, R17, UR21, RZ ;  /* 0x0000001511117c10 */ /* 0x000fe2000fffe0ff */
[----:B------:R-:W-:Y:S01]  /*91d0*/  ULDC UR4, c[0x0][0xa00] ;  /* 0x0002800000047ab9 */ /* 0x000fe20000000800 */
[----:B------:R-:W-:Y:S02]  /*91e0*/  PRMT R5, RZ, 0x7610, R5 ;  /* 0x00007610ff057816 */ /* 0x000fe40000000005 */
[----:B------:R-:W-:-:S13]  /*91f0*/  ISETP.GE.AND P3, PT, R17, UR4, PT ;  /* 0x0000000411007c0c */ /* 0x000fda000bf66270 */
[----:B------:R-:W-:Y:S05]  /*9200*/  @!P3 BRA `(.L_x_116) ;  /* 0xffffffec00e8b947 */ /* 0x000fea000383ffff */
[----:B------:R-:W-:Y:S05]  /*9210*/  BSYNC B0 ;  /* 0x0000000000007941 */ /* 0x000fea0003800000 */
.L_x_89:
[----:B------:R-:W-:Y:S05]  /*9220*/  EXIT ;  /* 0x000000000000794d */ /* 0x000fea0003800000 */
.L_x_17:
[----:B-1----:R-:W-:-:S04]  /*9230*/  MOV R3, UR6 ;  /* 0x0000000600037c02 */ /* 0x002fc80008000f00 */
[----:B------:R1:W2:Y:S03]  /*9240*/  SYNCS.PHASECHK.TRANS64.TRYWAIT P1, [R3+URZ+0x2e450], R0 ;  /* 0x02e45000030075a7 */ /* 0x0002a6000802017f */
[----:B--2---:R-:W-:Y:S05]  /*9250*/  @!P1 NANOSLEEP.SYNCS 0x989680 ;  /* 0x009896800000995d */ /* 0x004fea0003900000 */
[----:B------:R-:W2:Y:S02]  /*9260*/  @!P1 SYNCS.PHASECHK.TRANS64 P1, [R3+URZ+0x2e450], R0 ;  /* 0x02e45000030095a7 */ /* 0x000ea4000802007f */
[----:B--2---:R-:W-:Y:S05]  /*9270*/  @!P1 BRA `(.L_x_17) ;  /* 0xfffffffc00ec9947 */ /* 0x004fea000383ffff */
[----:B------:R-:W-:Y:S05]  /*9280*/  BRA `(.L_x_117) ;  /* 0xffffff8000347947 */ /* 0x000fea000383ffff */
.L_x_19:
[----:B-1----:R-:W-:-:S04]  /*9290*/  IMAD.U32 R5, RZ, RZ, UR48 ;  /* 0x00000030ff057e24 */ /* 0x002fc8000f8e00ff */
[----:B------:R1:W2:Y:S03]  /*92a0*/  SYNCS.PHASECHK.TRANS64.TRYWAIT P1, [R5+URZ+0x2e400], R0 ;  /* 0x02e40000050075a7 */ /* 0x0002a6000802017f */
[----:B--2---:R-:W-:Y:S05]  /*92b0*/  @!P1 NANOSLEEP.SYNCS 0x989680 ;  /* 0x009896800000995d */ /* 0x004fea0003900000 */
[----:B------:R-:W2:Y:S02]  /*92c0*/  @!P1 SYNCS.PHASECHK.TRANS64 P1, [R5+URZ+0x2e400], R0 ;  /* 0x02e40000050095a7 */ /* 0x000ea4000802007f */
[----:B--2---:R-:W-:Y:S05]  /*92d0*/  @!P1 BRA `(.L_x_19) ;  /* 0xfffffffc00ec9947 */ /* 0x004fea000383ffff */
[----:B------:R-:W-:Y:S05]  /*92e0*/  BRA `(.L_x_118) ;  /* 0xffffff80004c7947 */ /* 0x000fea000383ffff */
.L_x_20:
[----:B-1----:R-:W-:-:S04]  /*92f0*/  MOV R0, UR6 ;  /* 0x0000000600007c02 */ /* 0x002fc80008000f00 */
[----:B------:R1:W2:Y:S03]  /*9300*/  SYNCS.PHASECHK.TRANS64.TRYWAIT P1, [R0+URZ+-0x8], R3 ;  /* 0xfffff803000075a7 */ /* 0x0002a6000802017f */
[----:B--2---:R-:W-:Y:S05]  /*9310*/  @!P1 NANOSLEEP.SYNCS 0x989680 ;  /* 0x009896800000995d */ /* 0x004fea0003900000 */
[----:B------:R-:W2:Y:S02]  /*9320*/  @!P1 SYNCS.PHASECHK.TRANS64 P1, [R0+URZ+-0x8], R3 ;  /* 0xfffff803000095a7 */ /* 0x000ea4000802007f */
[----:B--2---:R-:W-:Y:S05]  /*9330*/  @!P1 BRA `(.L_x_20) ;  /* 0xfffffffc00ec9947 */ /* 0x004fea000383ffff */
[----:B------:R-:W-:Y:S05]  /*9340*/  BRA `(.L_x_119) ;  /* 0xffffff80003c7947 */ /* 0x000fea000383ffff */
.L_x_22:
[----:B-1----:R-:W-:-:S04]  /*9350*/  MOV R7, UR6 ;  /* 0x0000000600077c02 */ /* 0x002fc80008000f00 */
[----:B------:R1:W2:Y:S03]  /*9360*/  SYNCS.PHASECHK.TRANS64.TRYWAIT P1, [R7+URZ+0x2e400], R6 ;  /* 0x02e40006070075a7 */ /* 0x0002a6000802017f */
[----:B--2---:R-:W-:Y:S05]  /*9370*/  @!P1 NANOSLEEP.SYNCS 0x989680 ;  /* 0x009896800000995d */ /* 0x004fea0003900000 */
[----:B------:R-:W2:Y:S02]  /*9380*/  @!P1 SYNCS.PHASECHK.TRANS64 P1, [R7+URZ+0x2e400], R6 ;  /* 0x02e40006070095a7 */ /* 0x000ea4000802007f */
[----:B--2---:R-:W-:Y:S05]  /*9390*/  @!P1 BRA `(.L_x_22) ;  /* 0xfffffffc00ec9947 */ /* 0x004fea000383ffff */
[----:B------:R-:W-:Y:S05]  /*93a0*/  BRA `(.L_x_120) ;  /* 0xffffff9400c07947 */ /* 0x000fea000383ffff */
.L_x_27:
[----:B-1----:R-:W-:-:S04]  /*93b0*/  MOV R5, UR7 ;  /* 0x0000000700057c02 */ /* 0x002fc80008000f00 */
[----:B------:R1:W2:Y:S03]  /*93c0*/  SYNCS.PHASECHK.TRANS64.TRYWAIT P2, [R5+URZ+0x2e400], R4 ;  /* 0x02e40004050075a7 */ /* 0x0002a6000804017f */
[----:B--2---:R-:W-:Y:S05]  /*93d0*/  @!P2 NANOSLEEP.SYNCS 0x989680 ;  /* 0x009896800000a95d */ /* 0x004fea0003900000 */
[----:B------:R-:W2:Y:S02]  /*93e0*/  @!P2 SYNCS.PHASECHK.TRANS64 P2, [R5+URZ+0x2e400], R4 ;  /* 0x02e400040500a5a7 */ /* 0x000ea4000804007f */
[----:B--2---:R-:W-:Y:S05]  /*93f0*/  @!P2 BRA `(.L_x_27) ;  /* 0xfffffffc00eca947 */ /* 0x004fea000383ffff */
[----:B------:R-:W-:Y:S05]  /*9400*/  BRA `(.L_x_121) ;  /* 0xffffff9800887947 */ /* 0x000fea000383ffff */
.L_x_31:
[----:B-1----:R-:W-:-:S04]  /*9410*/  MOV R8, UR10 ;  /* 0x0000000a00087c02 */ /* 0x002fc80008000f00 */
[----:B------:R1:W2:Y:S03]  /*9420*/  SYNCS.PHASECHK.TRANS64.TRYWAIT P2, [R8+URZ+0x2e400], R9 ;  /* 0x02e40009080075a7 */ /* 0x0002a6000804017f */
[----:B--2---:R-:W-:Y:S05]  /*9430*/  @!P2 NANOSLEEP.SYNCS 0x989680 ;  /* 0x009896800000a95d */ /* 0x004fea0003900000 */
[----:B------:R-:W2:Y:S02]  /*9440*/  @!P2 SYNCS.PHASECHK.TRANS64 P2, [R8+URZ+0x2e400], R9 ;  /* 0x02e400090800a5a7 */ /* 0x000ea4000804007f */
[----:B--2---:R-:W-:Y:S05]  /*9450*/  @!P2 BRA `(.L_x_31) ;  /* 0xfffffffc00eca947 */ /* 0x004fea000383ffff */
[----:B------:R-:W-:Y:S05]  /*9460*/  BRA `(.L_x_30) ;  /* 0xffffffb4005c7947 */ /* 0x000fea000383ffff */
.L_x_51:
[----:B-1----:R-:W-:-:S04]  /*9470*/  IMAD.U32 R3, RZ, RZ, UR4 ;  /* 0x00000004ff037e24 */ /* 0x002fc8000f8e00ff */
[----:B------:R1:W2:Y:S03]  /*9480*/  SYNCS.PHASECHK.TRANS64.TRYWAIT P1, [R3+URZ+0x2e498], R0 ;  /* 0x02e49800030075a7 */ /* 0x0002a6000802017f */
[----:B--2---:R-:W-:Y:S05]  /*9490*/  @!P1 NANOSLEEP.SYNCS 0x989680 ;  /* 0x009896800000995d */ /* 0x004fea0003900000 */
[----:B------:R-:W2:Y:S02]  /*94a0*/  @!P1 SYNCS.PHASECHK.TRANS64 P1, [R3+URZ+0x2e498], R0 ;  /* 0x02e49800030095a7 */ /* 0x000ea4000802007f */
[----:B--2---:R-:W-:Y:S05]  /*94b0*/  @!P1 BRA `(.L_x_51) ;  /* 0xfffffffc00ec9947 */ /* 0x004fea000383ffff */
[----:B------:R-:W-:Y:S05]  /*94c0*/  BRA `(.L_x_122) ;  /* 0xffffffc000a07947 */ /* 0x000fea000383ffff */
.L_x_74:
[----:B------:R-:W-:Y:S01]  /*94d0*/  BSSY B1, `(.L_x_123) ;  /* 0x0000006000017945 */ /* 0x000fe20003800000 */
[----:B------:R-:W-:-:S07]  /*94e0*/  MOV R15, 0xffffffff ;  /* 0xffffffff000f7802 */ /* 0x000fce0000000f00 */
[----:B------:R-:W-:Y:S05]  /*94f0*/  WARPSYNC.COLLECTIVE R15, `(.L_x_124) ;  /* 0x000000000f0c7348 */ /* 0x000fea0003c00000 */
[----:B------:R-:W-:Y:S02]  /*9500*/  ELECT P6, UR62, PT ;  /* 0x00000000003e782f */ /* 0x000fe400038c0000 */
[----:B------:R-:W-:Y:S01]  /*9510*/  MOV R14, UR62 ;  /* 0x0000003e000e7c02 */ /* 0x000fe20008000f00 */
[----:B------:R-:W-:Y:S10]  /*9520*/  ENDCOLLECTIVE ;  /* 0x000000000000791b */ /* 0x000ff40003800000 */
.L_x_124:
[----:B------:R-:W-:Y:S05]  /*9530*/  BSYNC B1 ;  /* 0x0000000000017941 */ /* 0x000fea0003800000 */
.L_x_123:
[----:B------:R-:W-:Y:S05]  /*9540*/  BRA `(.L_x_125) ;  /* 0xffffffe000fc7947 */ /* 0x000fea000383ffff */
.L_x_77:
[----:B-1----:R1:W2:Y:S02]  /*9550*/  SYNCS.PHASECHK.TRANS64.TRYWAIT P2, [R7+URZ+0x2e460], R6 ;  /* 0x02e46006070075a7 */ /* 0x0022a4000804017f */
[----:B--2---:R-:W-:Y:S05]  /*9560*/  @!P2 NANOSLEEP.SYNCS 0x989680 ;  /* 0x009896800000a95d */ /* 0x004fea0003900000 */
[----:B------:R-:W2:Y:S02]  /*9570*/  @!P2 SYNCS.PHASECHK.TRANS64 P2, [R7+URZ+0x2e460], R6 ;  /* 0x02e460060700a5a7 */ /* 0x000ea4000804007f */
[----:B--2---:R-:W-:Y:S05]  /*9580*/  @!P2 BRA `(.L_x_77) ;  /* 0xfffffffc00f0a947 */ /* 0x004fea000383ffff */
[----:B------:R-:W-:Y:S05]  /*9590*/  BRA `(.L_x_126) ;  /* 0xffffffe4001c7947 */ /* 0x000fea000383ffff */
.L_x_82:
[----:B-1----:R1:W2:Y:S02]  /*95a0*/  SYNCS.PHASECHK.TRANS64.TRYWAIT P2, [R7+URZ+0x2e4b0], R4 ;  /* 0x02e4b004070075a7 */ /* 0x0022a4000804017f */
[----:B--2---:R-:W-:Y:S05]  /*95b0*/  @!P2 NANOSLEEP.SYNCS 0x989680 ;  /* 0x009896800000a95d */ /* 0x004fea0003900000 */
[----:B------:R-:W2:Y:S02]  /*95c0*/  @!P2 SYNCS.PHASECHK.TRANS64 P2, [R7+URZ+0x2e4b0], R4 ;  /* 0x02e4b0040700a5a7 */ /* 0x000ea4000804007f */
[----:B--2---:R-:W-:Y:S05]  /*95d0*/  @!P2 BRA `(.L_x_82) ;  /* 0xfffffffc00f0a947 */ /* 0x004fea000383ffff */
[----:B------:R-:W-:Y:S05]  /*95e0*/  BRA `(.L_x_81) ;  /* 0xffffffe400d47947 */ /* 0x000fea000383ffff */
.L_x_85:
[----:B-1----:R1:W2:Y:S02]  /*95f0*/  SYNCS.PHASECHK.TRANS64.TRYWAIT P2, [R4+URZ+0x2e460], R9 ;  /* 0x02e46009040075a7 */ /* 0x0022a4000804017f */
[----:B--2---:R-:W-:Y:S05]  /*9600*/  @!P2 NANOSLEEP.SYNCS 0x989680 ;  /* 0x009896800000a95d */ /* 0x004fea0003900000 */
[----:B------:R-:W2:Y:S02]  /*9610*/  @!P2 SYNCS.PHASECHK.TRANS64 P2, [R4+URZ+0x2e460], R9 ;  /* 0x02e460090400a5a7 */ /* 0x000ea4000804007f */
[----:B--2---:R-:W-:Y:S05]  /*9620*/  @!P2 BRA `(.L_x_85) ;  /* 0xfffffffc00f0a947 */ /* 0x004fea000383ffff */
[----:B------:R-:W-:Y:S05]  /*9630*/  BRA `(.L_x_127) ;  /* 0xffffffe400e87947 */ /* 0x000fea000383ffff */
.L_x_90:
[----:B------:R-:W-:Y:S01]  /*9640*/  BSSY B1, `(.L_x_128) ;  /* 0x0000006000017945 */ /* 0x000fe20003800000 */
[----:B------:R-:W-:-:S07]  /*9650*/  MOV R15, 0xffffffff ;  /* 0xffffffff000f7802 */ /* 0x000fce0000000f00 */
[----:B------:R-:W-:Y:S05]  /*9660*/  WARPSYNC.COLLECTIVE R15, `(.L_x_129) ;  /* 0x000000000f0c7348 */ /* 0x000fea0003c00000 */
[----:B------:R-:W-:Y:S02]  /*9670*/  ELECT P6, UR62, PT ;  /* 0x00000000003e782f */ /* 0x000fe400038c0000 */
[----:B------:R-:W-:Y:S01]  /*9680*/  MOV R14, UR62 ;  /* 0x0000003e000e7c02 */ /* 0x000fe20008000f00 */
[----:B------:R-:W-:Y:S10]  /*9690*/  ENDCOLLECTIVE ;  /* 0x000000000000791b */ /* 0x000ff40003800000 */
.L_x_129:
[----:B------:R-:W-:Y:S05]  /*96a0*/  BSYNC B1 ;  /* 0x0000000000017941 */ /* 0x000fea0003800000 */
.L_x_128:
[----:B------:R-:W-:Y:S05]  /*96b0*/  BRA `(.L_x_130) ;  /* 0xffffffec00247947 */ /* 0x000fea000383ffff */
.L_x_93:
[----:B-1----:R1:W2:Y:S02]  /*96c0*/  SYNCS.PHASECHK.TRANS64.TRYWAIT P4, [R8+URZ+0x2e428], R7 ;  /* 0x02e42807080075a7 */ /* 0x0022a4000808017f */
[----:B--2---:R-:W-:Y:S05]  /*96d0*/  @!P4 NANOSLEEP.SYNCS 0x989680 ;  /* 0x009896800000c95d */ /* 0x004fea0003900000 */
[----:B------:R-:W2:Y:S02]  /*96e0*/  @!P4 SYNCS.PHASECHK.TRANS64 P4, [R8+URZ+0x2e428], R7 ;  /* 0x02e428070800c5a7 */ /* 0x000ea4000808007f */
[----:B--2---:R-:W-:Y:S05]  /*96f0*/  @!P4 BRA `(.L_x_93) ;  /* 0xfffffffc00f0c947 */ /* 0x004fea000383ffff */
[----:B------:R-:W-:Y:S05]  /*9700*/  BRA `(.L_x_131) ;  /* 0xffffffec003c7947 */ /* 0x000fea000383ffff */
.L_x_98:
[----:B-1----:R1:W2:Y:S02]  /*9710*/  SYNCS.PHASECHK.TRANS64.TRYWAIT P4, [R5+URZ+0x2e4b0], R8 ;  /* 0x02e4b008050075a7 */ /* 0x0022a4000808017f */
[----:B--2---:R-:W-:Y:S05]  /*9720*/  @!P4 NANOSLEEP.SYNCS 0x989680 ;  /* 0x009896800000c95d */ /* 0x004fea0003900000 */
[----:B------:R-:W2:Y:S02]  /*9730*/  @!P4 SYNCS.PHASECHK.TRANS64 P4, [R5+URZ+0x2e4b0], R8 ;  /* 0x02e4b0080500c5a7 */ /* 0x000ea4000808007f */
[----:B--2---:R-:W-:Y:S05]  /*9740*/  @!P4 BRA `(.L_x_98) ;  /* 0xfffffffc00f0c947 */ /* 0x004fea000383ffff */
[----:B------:R-:W-:Y:S05]  /*9750*/  BRA `(.L_x_97) ;  /* 0xffffffec00f47947 */ /* 0x000fea000383ffff */
.L_x_101:
[----:B-1----:R1:W2:Y:S02]  /*9760*/  SYNCS.PHASECHK.TRANS64.TRYWAIT P3, [R7+URZ+0x2e428], R8 ;  /* 0x02e42808070075a7 */ /* 0x0022a4000806017f */
[----:B--2---:R-:W-:Y:S05]  /*9770*/  @!P3 NANOSLEEP.SYNCS 0x989680 ;  /* 0x009896800000b95d */ /* 0x004fea0003900000 */
[----:B------:R-:W2:Y:S02]  /*9780*/  @!P3 SYNCS.PHASECHK.TRANS64 P3, [R7+URZ+0x2e428], R8 ;  /* 0x02e428080700b5a7 */ /* 0x000ea4000806007f */
[----:B--2---:R-:W-:Y:S05]  /*9790*/  @!P3 BRA `(.L_x_101) ;  /* 0xfffffffc00f0b947 */ /* 0x004fea000383ffff */
[----:B------:R-:W-:Y:S05]  /*97a0*/  BRA `(.L_x_132) ;  /* 0xfffffff0000c7947 */ /* 0x000fea000383ffff */
.L_x_107:
[----:B-1----:R1:W2:Y:S02]  /*97b0*/  SYNCS.PHASECHK.TRANS64.TRYWAIT P3, [R6+URZ+0x2e428], R9 ;  /* 0x02e42809060075a7 */ /* 0x0022a4000806017f */
[----:B--2---:R-:W-:Y:S05]  /*97c0*/  @!P3 NANOSLEEP.SYNCS 0x989680 ;  /* 0x009896800000b95d */ /* 0x004fea0003900000 */
[----:B------:R-:W2:Y:S02]  /*97d0*/  @!P3 SYNCS.PHASECHK.TRANS64 P3, [R6+URZ+0x2e428], R9 ;  /* 0x02e428090600b5a7 */ /* 0x000ea4000806007f */
[----:B--2---:R-:W-:Y:S05]  /*97e0*/  @!P3 BRA `(.L_x_107) ;  /* 0xfffffffc00f0b947 */ /* 0x004fea000383ffff */
[----:B------:R-:W-:Y:S05]  /*97f0*/  BRA `(.L_x_133) ;  /* 0xfffffff000e47947 */ /* 0x000fea000383ffff */
.L_x_112:
[----:B-1----:R1:W2:Y:S02]  /*9800*/  SYNCS.PHASECHK.TRANS64.TRYWAIT P3, [R6+URZ+0x2e428], R9 ;  /* 0x02e42809060075a7 */ /* 0x0022a4000806017f */
[----:B--2---:R-:W-:Y:S05]  /*9810*/  @!P3 NANOSLEEP.SYNCS 0x989680 ;  /* 0x009896800000b95d */ /* 0x004fea0003900000 */
[----:B------:R-:W2:Y:S02]  /*9820*/  @!P3 SYNCS.PHASECHK.TRANS64 P3, [R6+URZ+0x2e428], R9 ;  /* 0x02e428090600b5a7 */ /* 0x000ea4000806007f */
[----:B--2---:R-:W-:Y:S05]  /*9830*/  @!P3 BRA `(.L_x_112) ;  /* 0xfffffffc00f0b947 */ /* 0x004fea000383ffff */
[----:B------:R-:W-:Y:S05]  /*9840*/  BRA `(.L_x_134) ;  /* 0xfffffff400a07947 */ /* 0x000fea000383ffff */
        .weak           $__internal_0_$__cuda_sm20_rcp_rn_f32_slowpath
        .type           $__internal_0_$__cuda_sm20_rcp_rn_f32_slowpath,@function
        .size           $__internal_0_$__cuda_sm20_rcp_rn_f32_slowpath,(.L_x_140 - $__internal_0_$__cuda_sm20_rcp_rn_f32_slowpath)
$__internal_0_$__cuda_sm20_rcp_rn_f32_slowpath:
[----:B------:R-:W-:Y:S01]  /*9850*/  SHF.L.U32 R0, R3, 0x1, RZ ;  /* 0x0000000103007819 */ /* 0x000fe200000006ff */
[----:B------:R-:W-:Y:S03]  /*9860*/  BSSY B2, `(.L_x_135) ;  /* 0x0000030000027945 */ /* 0x000fe60003800000 */
[----:B------:R-:W-:-:S04]  /*9870*/  SHF.R.U32.HI R21, RZ, 0x18, R0 ;  /* 0x00000018ff157819 */ /* 0x000fc80000011600 */
[----:B------:R-:W-:-:S13]  /*9880*/  ISETP.NE.U32.AND P0, PT, R21, RZ, PT ;  /* 0x000000ff1500720c */ /* 0x000fda0003f05070 */
[----:B------:R-:W-:Y:S05]  /*9890*/  @P0 BRA `(.L_x_136) ;  /* 0x0000000000280947 */ /* 0x000fea0003800000 */
[----:B------:R-:W-:-:S04]  /*98a0*/  SHF.L.U32 R0, R3, 0x1, RZ ;  /* 0x0000000103007819 */ /* 0x000fc800000006ff */
[----:B------:R-:W-:-:S13]  /*98b0*/  ISETP.NE.AND P0, PT, R0, RZ, PT ;  /* 0x000000ff0000720c */ /* 0x000fda0003f05270 */
[----:B------:R-:W-:Y:S01]  /*98c0*/  @P0 FFMA R7, R3, 1.84467440737095516160e+19, RZ ;  /* 0x5f80000003070823 */ /* 0x000fe200000000ff */
[----:B------:R-:W-:Y:S08]  /*98d0*/  @!P0 MUFU.RCP R6, R3 ;  /* 0x0000000300068308 */ /* 0x000ff00000001000 */
[----:B------:R-:W1:Y:S02]  /*98e0*/  @P0 MUFU.RCP R0, R7 ;  /* 0x0000000700000308 */ /* 0x000e640000001000 */
[----:B-1----:R-:W-:-:S04]  /*98f0*/  @P0 FFMA R12, R7, R0, -1 ;  /* 0xbf800000070c0423 */ /* 0x002fc80000000000 */
[----:B------:R-:W-:-:S04]  /*9900*/  @P0 FADD.FTZ R13, -R12, -RZ ;  /* 0x800000ff0c0d0221 */ /* 0x000fc80000010100 */
[----:B------:R-:W-:-:S04]  /*9910*/  @P0 FFMA R0, R0, R13, R0 ;  /* 0x0000000d00000223 */ /* 0x000fc80000000000 */
[----:B------:R-:W-:Y:S01]  /*9920*/  @P0 FFMA R6, R0, 1.84467440737095516160e+19, RZ ;  /* 0x5f80000000060823 */ /* 0x000fe200000000ff */
[----:B------:R-:W-:Y:S06]  /*9930*/  BRA `(.L_x_137) ;  /* 0x0000000000887947 */ /* 0x000fec0003800000 */
.L_x_136:
[----:B------:R-:W-:-:S05]  /*9940*/  VIADD R120, R21, 0xffffff03 ;  /* 0xffffff0315787836 */ /* 0x000fca0000000000 */
[----:B------:R-:W-:-:S13]  /*9950*/  ISETP.GT.U32.AND P0, PT, R120, 0x1, PT ;  /* 0x000000017800780c */ /* 0x000fda0003f04070 */
[----:B------:R-:W-:Y:S05]  /*9960*/  @P0 BRA `(.L_x_138) ;  /* 0x0000000000780947 */ /* 0x000fea0003800000 */
[----:B------:R-:W-:Y:S02]  /*9970*/  LOP3.LUT R0, R3, 0x7fffff, RZ, 0xc0, !PT ;  /* 0x007fffff03007812 */ /* 0x000fe400078ec0ff */
[----:B------:R-:W-:Y:S02]  /*9980*/  MOV R13, 0x3 ;  /* 0x00000003000d7802 */ /* 0x000fe40000000f00 */
[----:B------:R-:W-:Y:S02]  /*9990*/  LOP3.LUT R0, R0, 0x3f800000, RZ, 0xfc, !PT ;  /* 0x3f80000000007812 */ /* 0x000fe400078efcff */
[----:B------:R-:W-:Y:S02]  /*99a0*/  SHF.L.U32 R13, R13, R120, RZ ;  /* 0x000000780d0d7219 */ /* 0x000fe400000006ff */
[----:B------:R-:W1:Y:S02]  /*99b0*/  MUFU.RCP R7, R0 ;  /* 0x0000000000077308 */ /* 0x000e640000001000 */
[----:B-1----:R-:W-:-:S04]  /*99c0*/  FFMA R6, R0, R7, -1 ;  /* 0xbf80000000067423 */ /* 0x002fc80000000007 */
[----:B------:R-:W-:-:S04]  /*99d0*/  FADD.FTZ R6, -R6, -RZ ;  /* 0x800000ff06067221 */ /* 0x000fc80000010100 */
[CCC-:B------:R-:W-:Y:S01]  /*99e0*/  FFMA.RM R12, R7.reuse, R6.reuse, R7.reuse ;  /* 0x00000006070c7223 */ /* 0x1c0fe20000004007 */
[----:B------:R-:W-:-:S04]  /*99f0*/  FFMA.RP R7, R7, R6, R7 ;  /* 0x0000000607077223 */ /* 0x000fc80000008007 */
[C---:B------:R-:W-:Y:S02]  /*9a00*/  LOP3.LUT R6, R12.reuse, 0x7fffff, RZ, 0xc0, !PT ;  /* 0x007fffff0c067812 */ /* 0x040fe400078ec0ff */
[----:B------:R-:W-:Y:S02]  /*9a10*/  FSETP.NEU.FTZ.AND P0, PT, R12, R7, PT ;  /* 0x000000070c00720b */ /* 0x000fe40003f1d000 */
[----:B------:R-:W-:Y:S02]  /*9a20*/  LOP3.LUT R6, R6, 0x800000, RZ, 0xfc, !PT ;  /* 0x0080000006067812 */ /* 0x000fe400078efcff */
[----:B------:R-:W-:Y:S02]  /*9a30*/  SEL R7, RZ, 0xffffffff, !P0 ;  /* 0xffffffffff077807 */ /* 0x000fe40004000000 */
[----:B------:R-:W-:Y:S02]  /*9a40*/  LOP3.LUT R13, R13, R6, RZ, 0xc0, !PT ;  /* 0x000000060d0d7212 */ /* 0x000fe400078ec0ff */
[----:B------:R-:W-:-:S02]  /*9a50*/  IADD3 R7, -R7, RZ, RZ ;  /* 0x000000ff07077210 */ /* 0x000fc40007ffe1ff */
[-C--:B------:R-:W-:Y:S02]  /*9a60*/  SHF.R.U32.HI R13, RZ, R120.reuse, R13 ;  /* 0x00000078ff0d7219 */ /* 0x080fe4000001160d */
[----:B------:R-:W-:Y:S02]  /*9a70*/  LOP3.LUT P1, RZ, R7, R120, R6, 0xf8, !PT ;  /* 0x0000007807ff7212 */ /* 0x000fe4000782f806 */
[C---:B------:R-:W-:Y:S02]  /*9a80*/  LOP3.LUT P0, RZ, R13.reuse, 0x1, RZ, 0xc0, !PT ;  /* 0x000000010dff7812 */ /* 0x040fe4000780c0ff */
[----:B------:R-:W-:Y:S02]  /*9a90*/  LOP3.LUT P2, RZ, R13, 0x2, RZ, 0xc0, !PT ;  /* 0x000000020dff7812 */ /* 0x000fe4000784c0ff */
[----:B------:R-:W-:Y:S02]  /*9aa0*/  IADD3 R7, R21, -0xfc, RZ ;  /* 0xffffff0415077810 */ /* 0x000fe40007ffe0ff */
[----:B------:R-:W-:-:S02]  /*9ab0*/  PLOP3.LUT P0, PT, P0, P1, P2, 0xe0, 0x0 ;  /* 0x000000000000781c */ /* 0x000fc40000703c20 */
[----:B------:R-:W-:Y:S02]  /*9ac0*/  LOP3.LUT P1, RZ, R3, 0x7fffff, RZ, 0xc0, !PT ;  /* 0x007fffff03ff7812 */ /* 0x000fe4000782c0ff */
[----:B------:R-:W-:Y:S02]  /*9ad0*/  SEL R0, RZ, 0x1, !P0 ;  /* 0x00000001ff007807 */ /* 0x000fe40004000000 */
[----:B------:R-:W-:Y:S02]  /*9ae0*/  SHF.R.U32.HI R6, RZ, R7, R6 ;  /* 0x00000007ff067219 */ /* 0x000fe40000011606 */
[----:B------:R-:W-:-:S04]  /*9af0*/  IADD3 R0, -R0, RZ, RZ ;  /* 0x000000ff00007210 */ /* 0x000fc80007ffe1ff */
[----:B------:R-:W-:-:S13]  /*9b00*/  ISETP.GE.AND P0, PT, R0, RZ, PT ;  /* 0x000000ff0000720c */ /* 0x000fda0003f06270 */
[----:B------:R-:W-:-:S05]  /*9b10*/  @!P0 VIADD R6, R6, 0x1 ;  /* 0x0000000106068836 */ /* 0x000fca0000000000 */
[----:B------:R-:W-:-:S04]  /*9b20*/  @!P1 SHF.L.U32 R6, R6, 0x1, RZ ;  /* 0x0000000106069819 */ /* 0x000fc800000006ff */
[----:B------:R-:W-:Y:S01]  /*9b30*/  LOP3.LUT R6, R6, 0x80000000, R3, 0xf8, !PT ;  /* 0x8000000006067812 */ /* 0x000fe200078ef803 */
[----:B------:R-:W-:Y:S06]  /*9b40*/  BRA `(.L_x_137) ;  /* 0x0000000000047947 */ /* 0x000fec0003800000 */
.L_x_138:
[----:B------:R1:W2:Y:S02]  /*9b50*/  MUFU.RCP R6, R3 ;  /* 0x0000000300067308 */ /* 0x0002a40000001000 */
.L_x_137:
[----:B------:R-:W-:Y:S05]  /*9b60*/  BSYNC B2 ;  /* 0x0000000000027941 */ /* 0x000fea0003800000 */
.L_x_135:
[----:B--2---:R-:W-:Y:S02]  /*9b70*/  MOV R0, R6 ;  /* 0x0000000600007202 */ /* 0x004fe40000000f00 */
[----:B------:R-:W-:Y:S02]  /*9b80*/  MOV R6, R14 ;  /* 0x0000000e00067202 */ /* 0x000fe40000000f00 */
[----:B------:R-:W-:-:S04]  /*9b90*/  MOV R7, 0x0 ;  /* 0x0000000000077802 */ /* 0x000fc80000000f00 */
[----:B-1----:R-:W-:Y:S05]  /*9ba0*/  RET.REL.NODEC R6 `(_ZN7cutlass13device_kernelINS_4fmha6kernel28FmhaKernelTmaWarpSpecializedINS1_10collective30FmhaMainloopTmaWarpSpecializedINS_6half_tEffN4cute5tupleIJNS7_1CILi128EEENS9_ILi64EEENS9_ILi192EEEEEENS8_IJiNS9_ILi1EEENS8_IJiiEEEEEESG_SG_NS4_13DefaultFusionEJNS2_6OptionILNS2_3TagE0ENS9_ILb1EEEEENSI_ILSJ_2ESK_EEEEENS4_15FmhaFwdEpilogueIS6_fNS8_IJSB_SC_SB_EEEEENS2_23PersistentTileSchedulerEJSL_SM_EEEEEvNT_6ParamsE) ;  /* 0xffffff6406147950 */ /* 0x002fea0003c3ffff */
.L_x_139:
[----:B------:R-:W-:-:S00]  /*9bb0*/  BRA `(.L_x_139) ;  /* 0xfffffffc00fc7947 */ /* 0x000fc0000383ffff */
[----:B------:R-:W-:-:S00]  /*9bc0*/  NOP ;  /* 0x0000000000007918 */ /* 0x000fc00000000000 */
        /* <DEDUP_REMOVED lines=11> */
.L_x_140:


//--------------------- .nv.global.init           --------------------------
	.section	.nv.global.init,"aw",@progbits
.nv.global.init:
	.type		$str$24,@object
	.size		$str$24,($str$25 - $str$24)
$str$24:
        /*0000*/ 	.byte	0x28, 0x61, 0x64, 0x64, 0x72, 0x65, 0x73, 0x73, 0x20, 0x26, 0x20, 0x6d, 0x61, 0x73, 0x6b, 0x29
        /*0010*/ 	.byte	0x20, 0x3d, 0x3d, 0x20, 0x30, 0x00
	.type		$str$25,@object
	.size		$str$25,(__unnamed_1 - $str$25)
$str$25:
        /*0016*/ 	.byte	0x2f, 0x74, 0x6d, 0x70, 0x2f, 0x63, 0x75, 0x74, 0x6c, 0x61, 0x73, 0x73, 0x5f, 0x73, 0x77, 0x65
        /*0026*/ 	.byte	0x65, 0x70, 0x5f, 0x73, 0x72, 0x63, 0x2f, 0x69, 0x6e, 0x63, 0x6c, 0x75, 0x64, 0x65, 0x2f, 0x63
        /*0036*/ 	.byte	0x75, 0x74, 0x65, 0x2f, 0x70, 0x6f, 0x69, 0x6e, 0x74, 0x65, 0x72, 0x5f, 0x66, 0x6c, 0x61, 0x67
        /*0046*/ 	.byte	0x67, 0x65, 0x64, 0x2e, 0x68, 0x70, 0x70, 0x00
	.type		__unnamed_1,@object
	.size		__unnamed_1,(__unnamed_2 - __unnamed_1)
__unnamed_1:
        /*004e*/ 	.byte	0x61, 0x75, 0x74, 0x6f, 0x20, 0x63, 0x75, 0x74, 0x65, 0x3a, 0x3a, 0x61, 0x73, 0x5f, 0x70, 0x6f
        /* <DEDUP_REMOVED lines=27> */
        /*020e*/ 	.byte	0x3e, 0x3e, 0x3e, 0x3e, 0x3e, 0x5d, 0x00
	.type		__unnamed_2,@object
	.size		__unnamed_2,(.L_1 - __unnamed_2)
__unnamed_2:
        /* <DEDUP_REMOVED lines=29> */
.L_1:


//--------------------- .nv.shared._ZN7cutlass13device_kernelINS_4fmha6kernel28FmhaKernelTmaWarpSpecializedINS1_10collective30FmhaMainloopTmaWarpSpecializedINS_6half_tEffN4cute5tupleIJNS7_1CILi128EEENS9_ILi64EEENS9_ILi192EEEEEENS8_IJiNS9_ILi1EEENS8_IJiiEEEEEESG_SG_NS4_13DefaultFusionEJNS2_6OptionILNS2_3TagE0ENS9_ILb1EEEEENSI_ILSJ_2ESK_EEEEENS4_15FmhaFwdEpilogueIS6_fNS8_IJSB_SC_SB_EEEEENS2_23PersistentTileSchedulerEJSL_SM_EEEEEvNT_6ParamsE --------------------------
	.section	.nv.shared._ZN7cutlass13device_kernelINS_4fmha6kernel28FmhaKernelTmaWarpSpecializedINS1_10collective30FmhaMainloopTmaWarpSpecializedINS_6half_tEffN4cute5tupleIJNS7_1CILi128EEENS9_ILi64EEENS9_ILi192EEEEEENS8_IJiNS9_ILi1EEENS8_IJiiEEEEEESG_SG_NS4_13DefaultFusionEJNS2_6OptionILNS2_3TagE0ENS9_ILb1EEEEENSI_ILSJ_2ESK_EEEEENS4_15FmhaFwdEpilogueIS6_fNS8_IJSB_SC_SB_EEEEENS2_23PersistentTileSchedulerEJSL_SM_EEEEEvNT_6ParamsE,"aw",@nobits
	.sectionflags	@""
	.align	16
	.zero		1024


//--------------------- .nv.shared.reserved.0     --------------------------
	.section	.nv.shared.reserved.0,"aw",@nobits
	.weak		__nv_reservedSMEM_offset_0_alias
	.size		__nv_reservedSMEM_offset_0_alias, 0, 0
	.other		__nv_reservedSMEM_offset_0_alias,@"STO_CUDA_RESERVED_SHARED STV_DEFAULT"
__nv_reservedSMEM_offset_0_alias:
	.zero		0


//--------------------- .nv.global                --------------------------
	.section	.nv.global,"aw",@nobits
.nv.global:
	.type		_ZN39_INTERNAL_20cdd453_4_k_cu_f4915744_32514cute1_E,@object
	.size		_ZN39_INTERNAL_20cdd453_4_k_cu_f4915744_32514cute1_E,(_ZN39_INTERNAL_20cdd453_4_k_cu_f4915744_32514cuda3std3__45__cpo6cbeginE - _ZN39_INTERNAL_20cdd453_4_k_cu_f4915744_32514cute1_E)
_ZN39_INTERNAL_20cdd453_4_k_cu_f4915744_32514cute1_E:
	.zero		1
	.type		_ZN39_INTERNAL_20cdd453_4_k_cu_f4915744_32514cuda3std3__45__cpo6cbeginE,@object
	.size		_ZN39_INTERNAL_20cdd453_4_k_cu_f4915744_32514cuda3std3__45__cpo6cbeginE,(_ZN39_INTERNAL_20cdd453_4_k_cu_f4915744_32514cuda3std3__48in_placeE - _ZN39_INTERNAL_20cdd453_4_k_cu_f4915744_32514cuda3std3__45__cpo6cbeginE)
_ZN39_INTERNAL_20cdd453_4_k_cu_f4915744_32514cuda3std3__45__cpo6cbeginE:
	.zero		1
	.type		_ZN39_INTERNAL_20cdd453_4_k_cu_f4915744_32514cuda3std3__48in_placeE,@object
	.size		_ZN39_INTERNAL_20cdd453_4_k_cu_f4915744_32514cuda3std3__48in_placeE,(_ZN39_INTERNAL_20cdd453_4_k_cu_f4915744_32514cuda3std6ranges3__45__cpo9iter_moveE - _ZN39_INTERNAL_20cdd453_4_k_cu_f4915744_32514cuda3std3__48in_placeE)
_ZN39_INTERNAL_20cdd453_4_k_cu_f4915744_32514cuda3std3__48in_placeE:
	.zero		1
	.type		_ZN39_INTERNAL_20cdd453_4_k_cu_f4915744_32514cuda3std6ranges3__45__cpo9iter_moveE,@object
	.size		_ZN39_INTERNAL_20cdd453_4_k_cu_f4915744_32514cuda3std6ranges3__45__cpo9iter_moveE,(_ZN39_INTERNAL_20cdd453_4_k_cu_f4915744_32514cuda3std3__45__cpo5beginE - _ZN39_INTERNAL_20cdd453_4_k_cu_f4915744_32514cuda3std6ranges3__45__cpo9iter_moveE)
_ZN39_INTERNAL_20cdd453_4_k_cu_f4915744_32514cuda3std6ranges3__45__cpo9iter_moveE:
	.zero		1
	.type		_ZN39_INTERNAL_20cdd453_4_k_cu_f4915744_32514cuda3std3__45__cpo5beginE,@object
	.size		_ZN39_INTERNAL_20cdd453_4_k_cu_f4915744_32514cuda3std3__45__cpo5beginE,(_ZN39_INTERNAL_20cdd453_4_k_cu_f4915744_32514cuda3std3__441_GLOBAL__N__20cdd453_4_k_cu_f4915744_32516ignoreE - _ZN39_INTERNAL_20cdd453_4_k_cu_f4915744_32514cuda3std3__45__cpo5beginE)
_ZN39_INTERNAL_20cdd453_4_k_cu_f4915744_32514cuda3std3__45__cpo5beginE:
	.zero		1
	.type		_ZN39_INTERNAL_20cdd453_4_k_cu_f4915744_32514cuda3std3__441_GLOBAL__N__20cdd453_4_k_cu_f4915744_32516ignoreE,@object
	.size		_ZN39_INTERNAL_20cdd453_4_k_cu_f4915744_32514cuda3std3__441_GLOBAL__N__20cdd453_4_k_cu_f4915744_32516ignoreE,(_ZN39_INTERNAL_20cdd453_4_k_cu_f4915744_32514cute7productE - _ZN39_INTERNAL_20cdd453_4_k_cu_f4915744_32514cuda3std3__441_GLOBAL__N__20cdd453_4_k_cu_f4915744_32516ignoreE)
_ZN39_INTERNAL_20cdd453_4_k_cu_f4915744_32514cuda3std3__441_GLOBAL__N__20cdd453_4_k_cu_f4915744_32516ignoreE:
	.zero		1
	.type		_ZN39_INTERNAL_20cdd453_4_k_cu_f4915744_32514cute7productE,@object
	.size		_ZN39_INTERNAL_20cdd453_4_k_cu_f4915744_32514cute7productE,(_ZN39_INTERNAL_20cdd453_4_k_cu_f4915744_32514cuda3std3__45__cpo3endE - _ZN39_INTERNAL_20cdd453_4_k_cu_f4915744_32514cute7productE)
_ZN39_INTERNAL_20cdd453_4_k_cu_f4915744_32514cute7productE:
	.zero		1
	.type		_ZN39_INTERNAL_20cdd453_4_k_cu_f4915744_32514cuda3std3__45__cpo3endE,@object
	.size		_ZN39_INTERNAL_20cdd453_4_k_cu_f4915744_32514cuda3std3__45__cpo3endE,(_ZN39_INTERNAL_20cdd453_4_k_cu_f4915744_32514cuda3std3__419piecewise_constructE - _ZN39_INTERNAL_20cdd453_4_k_cu_f4915744_32514cuda3std3__45__cpo3endE)
_ZN39_INTERNAL_20cdd453_4_k_cu_f4915744_32514cuda3std3__45__cpo3endE:
	.zero		1
	.type		_ZN39_INTERNAL_20cdd453_4_k_cu_f4915744_32514cuda3std3__419piecewise_constructE,@object
	.size		_ZN39_INTERNAL_20cdd453_4_k_cu_f4915744_32514cuda3std3__419piecewise_constructE,(_ZN39_INTERNAL_20cdd453_4_k_cu_f4915744_32514cuda3std3__45__cpo4cendE - _ZN39_INTERNAL_20cdd453_4_k_cu_f4915744_32514cuda3std3__419piecewise_constructE)
_ZN39_INTERNAL_20cdd453_4_k_cu_f4915744_32514cuda3std3__419piecewise_constructE:
	.zero		1
	.type		_ZN39_INTERNAL_20cdd453_4_k_cu_f4915744_32514cuda3std3__45__cpo4cendE,@object
	.size		_ZN39_INTERNAL_20cdd453_4_k_cu_f4915744_32514cuda3std3__45__cpo4cendE,(_ZN39_INTERNAL_20cdd453_4_k_cu_f4915744_32514cuda3std6ranges3__45__cpo4swapE - _ZN39_INTERNAL_20cdd453_4_k_cu_f4915744_32514cuda3std3__45__cpo4cendE)
_ZN39_INTERNAL_20cdd453_4_k_cu_f4915744_32514cuda3std3__45__cpo4cendE:
	.zero		1
	.type		_ZN39_INTERNAL_20cdd453_4_k_cu_f4915744_32514cuda3std6ranges3__45__cpo4swapE,@object
	.size		_ZN39_INTERNAL_20cdd453_4_k_cu_f4915744_32514cuda3std6ranges3__45__cpo4swapE,(.L_9 - _ZN39_INTERNAL_20cdd453_4_k_cu_f4915744_32514cuda3std6ranges3__45__cpo4swapE)
_ZN39_INTERNAL_20cdd453_4_k_cu_f4915744_32514cuda3std6ranges3__45__cpo4swapE:
	.zero		1
.L_9:


//--------------------- .nv.constant0._ZN7cutlass13device_kernelINS_4fmha6kernel28FmhaKernelTmaWarpSpecializedINS1_10collective30FmhaMainloopTmaWarpSpecializedINS_6half_tEffN4cute5tupleIJNS7_1CILi128EEENS9_ILi64EEENS9_ILi192EEEEEENS8_IJiNS9_ILi1EEENS8_IJiiEEEEEESG_SG_NS4_13DefaultFusionEJNS2_6OptionILNS2_3TagE0ENS9_ILb1EEEEENSI_ILSJ_2ESK_EEEEENS4_15FmhaFwdEpilogueIS6_fNS8_IJSB_SC_SB_EEEEENS2_23PersistentTileSchedulerEJSL_SM_EEEEEvNT_6ParamsE --------------------------
	.section	.nv.constant0._ZN7cutlass13device_kernelINS_4fmha6kernel28FmhaKernelTmaWarpSpecializedINS1_10collective30FmhaMainloopTmaWarpSpecializedINS_6half_tEffN4cute5tupleIJNS7_1CILi128EEENS9_ILi64EEENS9_ILi192EEEEEENS8_IJiNS9_ILi1EEENS8_IJiiEEEEEESG_SG_NS4_13DefaultFusionEJNS2_6OptionILNS2_3TagE0ENS9_ILb1EEEEENSI_ILSJ_2ESK_EEEEENS4_15FmhaFwdEpilogueIS6_fNS8_IJSB_SC_SB_EEEEENS2_23PersistentTileSchedulerEJSL_SM_EEEEEvNT_6ParamsE,"a",@progbits
	.sectionflags	@""
	.align	4
.nv.constant0._ZN7cutlass13device_kernelINS_4fmha6kernel28FmhaKernelTmaWarpSpecializedINS1_10collective30FmhaMainloopTmaWarpSpecializedINS_6half_tEffN4cute5tupleIJNS7_1CILi128EEENS9_ILi64EEENS9_ILi192EEEEEENS8_IJiNS9_ILi1EEENS8_IJiiEEEEEESG_SG_NS4_13DefaultFusionEJNS2_6OptionILNS2_3TagE0ENS9_ILb1EEEEENSI_ILSJ_2ESK_EEEEENS4_15FmhaFwdEpilogueIS6_fNS8_IJSB_SC_SB_EEEEENS2_23PersistentTileSchedulerEJSL_SM_EEEEEvNT_6ParamsE:
	.zero		2688


//--------------------- SYMBOLS --------------------------

	.type		.nv.reservedSmem.offset0,@object
	.size		.nv.reservedSmem.offset0,0x4
	.type		__assertfail,@function
